// auto-generated by cutlass_sweep.gemm — config: {"arch": "sm_100", "cluster_m": 2, "cluster_n": 1, "dtype": "bf16", "stages": 5, "tile_k": 128, "tile_m": 256, "tile_n": 64}
#include "cutlass/cutlass.h"
#include "cutlass/gemm/collective/collective_builder.hpp"
#include "cutlass/gemm/device/gemm_universal_adapter.h"
#include "cutlass/gemm/kernel/gemm_universal.hpp"
#include "cutlass/epilogue/collective/collective_builder.hpp"

using ElemA = cutlass::bfloat16_t;
using ElemB = cutlass::bfloat16_t;
using ElemCD = cutlass::bfloat16_t;
using Acc  = float;
using TileShape    = cute::Shape<cute::_256, cute::_64, cute::_128>;
using ClusterShape = cute::Shape<cute::_2, cute::_1, cute::_1>;

using CollectiveEpilogue = typename cutlass::epilogue::collective::CollectiveBuilder<
    cutlass::arch::Sm100, cutlass::arch::OpClassTensorOp,
    TileShape, ClusterShape,
    cutlass::epilogue::collective::EpilogueTileAuto,
    Acc, Acc,
    ElemCD, cutlass::layout::RowMajor, 128 / cutlass::sizeof_bits<ElemCD>::value,
    ElemCD, cutlass::layout::RowMajor, 128 / cutlass::sizeof_bits<ElemCD>::value,
    cutlass::epilogue::collective::EpilogueScheduleAuto
  >::CollectiveOp;

using CollectiveMainloop = typename cutlass::gemm::collective::CollectiveBuilder<
    cutlass::arch::Sm100, cutlass::arch::OpClassTensorOp,
    ElemA, cutlass::layout::RowMajor, 128 / cutlass::sizeof_bits<ElemA>::value,
    ElemB, cutlass::layout::ColumnMajor, 128 / cutlass::sizeof_bits<ElemB>::value,
    Acc,
    TileShape, ClusterShape,
    cutlass::gemm::collective::StageCount<5>,
    cutlass::gemm::collective::KernelScheduleAuto
  >::CollectiveOp;

using GemmKernel = cutlass::gemm::kernel::GemmUniversal<
    cute::Shape<int,int,int,int>,
    CollectiveMainloop,
    CollectiveEpilogue
>;
using Gemm = cutlass::gemm::device::GemmUniversalAdapter<GemmKernel>;

// Force the device kernel symbol into the cubin without needing a host main.
auto* _anchor = &cutlass::device_kernel<GemmKernel>;


// ===== COMPILED SASS (sm_100a) =====

	.target	sm_100a

	.elftype	@"ET_EXEC"


//--------------------- .note.nv.tkinfo           --------------------------
	.section	.note.nv.tkinfo,"",@"SHT_NOTE"
	.sectionflags	@"SHF_NOTE_NV_TKINFO"
	.tkinfo
        /*0018*/ 	.word	0x00000002
        /*0030*/ 	.string	""
        /*0030*/ 	.string	"ptxas"
        /*0030*/ 	.string	"Cuda compilation tools, release 13.0, V13.0.88"
        /*0030*/ 	.string	"Build cuda_13.0.r13.0/compiler.36424714_0"
        /*0030*/ 	.string	"-arch sm_100a -m 64 "



//--------------------- .note.nv.cuinfo           --------------------------
	.section	.note.nv.cuinfo,"",@"SHT_NOTE"
	.sectionflags	@"SHF_NOTE_NV_CUINFO"
        /*0018*/ 	.short	0x0002
        /*001a*/ 	.short	0x0064
        /*001c*/ 	.short	0x0082
	.zero		2


//--------------------- .nv.info                  --------------------------
	.section	.nv.info,"",@"SHT_CUDA_INFO"
	.align	4


	//----- nvinfo : EIATTR_REGCOUNT
	.align		4
        /*0000*/ 	.byte	0x04, 0x2f
        /*0002*/ 	.short	(.L_19 - .L_18)
	.align		4
.L_18:
        /*0004*/ 	.word	index@(_ZN7cutlass13device_kernelINS_4gemm6kernel13GemmUniversalIN4cute5tupleIJiiiiEEENS1_10collective13CollectiveMmaINS1_35MainloopSm100TmaUmmaWarpSpecializedILi5ELi2ELi4ENS5_IJNS4_1CILi2EEENSA_ILi1EEESC_EEEEENS5_IJNSA_ILi256EEENSA_ILi64EEENSA_ILi128EEEEEENS_10bfloat16_tENS5_IJlSC_lEEESJ_SK_NS4_8TiledMMAINS4_8MMA_AtomIJNS4_26SM100_MMA_F16BF16_2x1SM_SSISJ_SJ_fLi256ELi64ELNS4_4UMMA5MajorE0ELSP_0ELNSO_7ScaleInE0ELSQ_0EEEEEENS4_6LayoutINS5_IJSC_SC_SC_EEENS5_IJNSA_ILi0EEESV_SV_EEEEENS5_IJNS4_10UnderscoreESY_SY_EEEEENS4_18SM100_TMA_2SM_LOADENS4_14ComposedLayoutINS4_7SwizzleILi3ELi4ELi3EEENS4_18smem_ptr_flag_bitsILi16EEENST_INS5_IJNSA_ILi8EEESG_EEENS5_IJSG_SC_EEEEEEEvNS4_8identityES11_S1B_vS1C_EENS_8epilogue10collective18CollectiveEpilogueINS1E_23Sm100TmaWarpSpecializedILi3ELi2ELi32ELb1ELb0EEEJNS5_IJSH_SG_SH_EEENS5_IJNST_ISH_SC_EENST_INSA_ILi32EEESC_EEEEESJ_SK_SJ_SK_NS1E_6fusion15FusionCallbacksIS1I_NS1O_17LinearCombinationISJ_fSJ_fLNS_15FloatRoundStyleE2EEES1J_S1N_JEEENS4_5SM1004TMEM4LOAD26SM100_TMEM_LOAD_32dp32b32xENS4_13SM90_TMA_LOADENS12_INS13_ILi2ELi4ELi3EEES16_NST_INS5_IJS17_S1L_EEENS5_IJS1L_SC_EEEEEEENS4_39AutoVectorizingCopyWithAssumedAlignmentILi128EEENS4_14SM90_TMA_STOREES23_S25_S25_EEEvvEEEEvNT_6ParamsE)
        /*0008*/ 	.word	0x00000072


	//----- nvinfo : EIATTR_FRAME_SIZE
	.align		4
.L_19:
        /*000c*/ 	.byte	0x04, 0x11
        /*000e*/ 	.short	(.L_21 - .L_20)
	.align		4
.L_20:
        /*0010*/ 	.word	index@($__internal_2_$__cuda_sm10x_tcgen05_guardrail_trap_unallocated_columns_being_dealloced)
        /*0014*/ 	.word	0x00000000


	//----- nvinfo : EIATTR_FRAME_SIZE
	.align		4
.L_21:
        /*0018*/ 	.byte	0x04, 0x11
        /*001a*/ 	.short	(.L_23 - .L_22)
	.align		4
.L_22:
        /*001c*/ 	.word	index@($__internal_1_$__cuda_sm10x_tcgen05_guardrail_trap_phase_invalid_during_alloc)
        /*0020*/ 	.word	0x00000000


	//----- nvinfo : EIATTR_FRAME_SIZE
	.align		4
.L_23:
        /*0024*/ 	.byte	0x04, 0x11
        /*0026*/ 	.short	(.L_25 - .L_24)
	.align		4
.L_24:
        /*0028*/ 	.word	index@($__internal_0_$__cuda_sm10x_tcgen05_guardrail_trap_col_being_dealloced_not_returned_by_alloc)
        /*002c*/ 	.word	0x00000000


	//----- nvinfo : EIATTR_FRAME_SIZE
	.align		4
.L_25:
        /*0030*/ 	.byte	0x04, 0x11
        /*0032*/ 	.short	(.L_27 - .L_26)
	.align		4
.L_26:
        /*0034*/ 	.word	index@(_ZN7cutlass13device_kernelINS_4gemm6kernel13GemmUniversalIN4cute5tupleIJiiiiEEENS1_10collective13CollectiveMmaINS1_35MainloopSm100TmaUmmaWarpSpecializedILi5ELi2ELi4ENS5_IJNS4_1CILi2EEENSA_ILi1EEESC_EEEEENS5_IJNSA_ILi256EEENSA_ILi64EEENSA_ILi128EEEEEENS_10bfloat16_tENS5_IJlSC_lEEESJ_SK_NS4_8TiledMMAINS4_8MMA_AtomIJNS4_26SM100_MMA_F16BF16_2x1SM_SSISJ_SJ_fLi256ELi64ELNS4_4UMMA5MajorE0ELSP_0ELNSO_7ScaleInE0ELSQ_0EEEEEENS4_6LayoutINS5_IJSC_SC_SC_EEENS5_IJNSA_ILi0EEESV_SV_EEEEENS5_IJNS4_10UnderscoreESY_SY_EEEEENS4_18SM100_TMA_2SM_LOADENS4_14ComposedLayoutINS4_7SwizzleILi3ELi4ELi3EEENS4_18smem_ptr_flag_bitsILi16EEENST_INS5_IJNSA_ILi8EEESG_EEENS5_IJSG_SC_EEEEEEEvNS4_8identityES11_S1B_vS1C_EENS_8epilogue10collective18CollectiveEpilogueINS1E_23Sm100TmaWarpSpecializedILi3ELi2ELi32ELb1ELb0EEEJNS5_IJSH_SG_SH_EEENS5_IJNST_ISH_SC_EENST_INSA_ILi32EEESC_EEEEESJ_SK_SJ_SK_NS1E_6fusion15FusionCallbacksIS1I_NS1O_17LinearCombinationISJ_fSJ_fLNS_15FloatRoundStyleE2EEES1J_S1N_JEEENS4_5SM1004TMEM4LOAD26SM100_TMEM_LOAD_32dp32b32xENS4_13SM90_TMA_LOADENS12_INS13_ILi2ELi4ELi3EEES16_NST_INS5_IJS17_S1L_EEENS5_IJS1L_SC_EEEEEEENS4_39AutoVectorizingCopyWithAssumedAlignmentILi128EEENS4_14SM90_TMA_STOREES23_S25_S25_EEEvvEEEEvNT_6ParamsE)
        /*0038*/ 	.word	0x00000000


	//----- nvinfo : EIATTR_MIN_STACK_SIZE
	.align		4
.L_27:
        /*003c*/ 	.byte	0x04, 0x12
        /*003e*/ 	.short	(.L_29 - .L_28)
	.align		4
.L_28:
        /*0040*/ 	.word	index@(_ZN7cutlass13device_kernelINS_4gemm6kernel13GemmUniversalIN4cute5tupleIJiiiiEEENS1_10collective13CollectiveMmaINS1_35MainloopSm100TmaUmmaWarpSpecializedILi5ELi2ELi4ENS5_IJNS4_1CILi2EEENSA_ILi1EEESC_EEEEENS5_IJNSA_ILi256EEENSA_ILi64EEENSA_ILi128EEEEEENS_10bfloat16_tENS5_IJlSC_lEEESJ_SK_NS4_8TiledMMAINS4_8MMA_AtomIJNS4_26SM100_MMA_F16BF16_2x1SM_SSISJ_SJ_fLi256ELi64ELNS4_4UMMA5MajorE0ELSP_0ELNSO_7ScaleInE0ELSQ_0EEEEEENS4_6LayoutINS5_IJSC_SC_SC_EEENS5_IJNSA_ILi0EEESV_SV_EEEEENS5_IJNS4_10UnderscoreESY_SY_EEEEENS4_18SM100_TMA_2SM_LOADENS4_14ComposedLayoutINS4_7SwizzleILi3ELi4ELi3EEENS4_18smem_ptr_flag_bitsILi16EEENST_INS5_IJNSA_ILi8EEESG_EEENS5_IJSG_SC_EEEEEEEvNS4_8identityES11_S1B_vS1C_EENS_8epilogue10collective18CollectiveEpilogueINS1E_23Sm100TmaWarpSpecializedILi3ELi2ELi32ELb1ELb0EEEJNS5_IJSH_SG_SH_EEENS5_IJNST_ISH_SC_EENST_INSA_ILi32EEESC_EEEEESJ_SK_SJ_SK_NS1E_6fusion15FusionCallbacksIS1I_NS1O_17LinearCombinationISJ_fSJ_fLNS_15FloatRoundStyleE2EEES1J_S1N_JEEENS4_5SM1004TMEM4LOAD26SM100_TMEM_LOAD_32dp32b32xENS4_13SM90_TMA_LOADENS12_INS13_ILi2ELi4ELi3EEES16_NST_INS5_IJS17_S1L_EEENS5_IJS1L_SC_EEEEEEENS4_39AutoVectorizingCopyWithAssumedAlignmentILi128EEENS4_14SM90_TMA_STOREES23_S25_S25_EEEvvEEEEvNT_6ParamsE)
        /*0044*/ 	.word	0x00000000
.L_29:


//--------------------- .nv.compat                --------------------------
	.section	.nv.compat,"",@"SHT_CUDA_COMPAT_INFO"
	.align	4
        /*0000*/ 	.byte	0x02, 0x09, 0x01, 0x00, 0x02, 0x02, 0x02, 0x00, 0x02, 0x05, 0x05, 0x00, 0x03, 0x07, 0x01, 0x01
        /*0010*/ 	.byte	0x02, 0x03, 0x01, 0x00, 0x02, 0x06, 0x01, 0x00, 0x04, 0x0b, 0x08, 0x00, 0x09, 0x00, 0x00, 0x00
        /*0020*/ 	.byte	0x00, 0x00, 0x00, 0x00


//--------------------- .nv.info._ZN7cutlass13device_kernelINS_4gemm6kernel13GemmUniversalIN4cute5tupleIJiiiiEEENS1_10collective13CollectiveMmaINS1_35MainloopSm100TmaUmmaWarpSpecializedILi5ELi2ELi4ENS5_IJNS4_1CILi2EEENSA_ILi1EEESC_EEEEENS5_IJNSA_ILi256EEENSA_ILi64EEENSA_ILi128EEEEEENS_10bfloat16_tENS5_IJlSC_lEEESJ_SK_NS4_8TiledMMAINS4_8MMA_AtomIJNS4_26SM100_MMA_F16BF16_2x1SM_SSISJ_SJ_fLi256ELi64ELNS4_4UMMA5MajorE0ELSP_0ELNSO_7ScaleInE0ELSQ_0EEEEEENS4_6LayoutINS5_IJSC_SC_SC_EEENS5_IJNSA_ILi0EEESV_SV_EEEEENS5_IJNS4_10UnderscoreESY_SY_EEEEENS4_18SM100_TMA_2SM_LOADENS4_14ComposedLayoutINS4_7SwizzleILi3ELi4ELi3EEENS4_18smem_ptr_flag_bitsILi16EEENST_INS5_IJNSA_ILi8EEESG_EEENS5_IJSG_SC_EEEEEEEvNS4_8identityES11_S1B_vS1C_EENS_8epilogue10collective18CollectiveEpilogueINS1E_23Sm100TmaWarpSpecializedILi3ELi2ELi32ELb1ELb0EEEJNS5_IJSH_SG_SH_EEENS5_IJNST_ISH_SC_EENST_INSA_ILi32EEESC_EEEEESJ_SK_SJ_SK_NS1E_6fusion15FusionCallbacksIS1I_NS1O_17LinearCombinationISJ_fSJ_fLNS_15FloatRoundStyleE2EEES1J_S1N_JEEENS4_5SM1004TMEM4LOAD26SM100_TMEM_LOAD_32dp32b32xENS4_13SM90_TMA_LOADENS12_INS13_ILi2ELi4ELi3EEES16_NST_INS5_IJS17_S1L_EEENS5_IJS1L_SC_EEEEEEENS4_39AutoVectorizingCopyWithAssumedAlignmentILi128EEENS4_14SM90_TMA_STOREES23_S25_S25_EEEvvEEEEvNT_6ParamsE --------------------------
	.section	.nv.info._ZN7cutlass13device_kernelINS_4gemm6kernel13GemmUniversalIN4cute5tupleIJiiiiEEENS1_10collective13CollectiveMmaINS1_35MainloopSm100TmaUmmaWarpSpecializedILi5ELi2ELi4ENS5_IJNS4_1CILi2EEENSA_ILi1EEESC_EEEEENS5_IJNSA_ILi256EEENSA_ILi64EEENSA_ILi128EEEEEENS_10bfloat16_tENS5_IJlSC_lEEESJ_SK_NS4_8TiledMMAINS4_8MMA_AtomIJNS4_26SM100_MMA_F16BF16_2x1SM_SSISJ_SJ_fLi256ELi64ELNS4_4UMMA5MajorE0ELSP_0ELNSO_7ScaleInE0ELSQ_0EEEEEENS4_6LayoutINS5_IJSC_SC_SC_EEENS5_IJNSA_ILi0EEESV_SV_EEEEENS5_IJNS4_10UnderscoreESY_SY_EEEEENS4_18SM100_TMA_2SM_LOADENS4_14ComposedLayoutINS4_7SwizzleILi3ELi4ELi3EEENS4_18smem_ptr_flag_bitsILi16EEENST_INS5_IJNSA_ILi8EEESG_EEENS5_IJSG_SC_EEEEEEEvNS4_8identityES11_S1B_vS1C_EENS_8epilogue10collective18CollectiveEpilogueINS1E_23Sm100TmaWarpSpecializedILi3ELi2ELi32ELb1ELb0EEEJNS5_IJSH_SG_SH_EEENS5_IJNST_ISH_SC_EENST_INSA_ILi32EEESC_EEEEESJ_SK_SJ_SK_NS1E_6fusion15FusionCallbacksIS1I_NS1O_17LinearCombinationISJ_fSJ_fLNS_15FloatRoundStyleE2EEES1J_S1N_JEEENS4_5SM1004TMEM4LOAD26SM100_TMEM_LOAD_32dp32b32xENS4_13SM90_TMA_LOADENS12_INS13_ILi2ELi4ELi3EEES16_NST_INS5_IJS17_S1L_EEENS5_IJS1L_SC_EEEEEEENS4_39AutoVectorizingCopyWithAssumedAlignmentILi128EEENS4_14SM90_TMA_STOREES23_S25_S25_EEEvvEEEEvNT_6ParamsE,"",@"SHT_CUDA_INFO"
	.sectionflags	@""
	.align	4


	//----- nvinfo : EIATTR_CUDA_API_VERSION
	.align		4
        /*0000*/ 	.byte	0x04, 0x37
        /*0002*/ 	.short	(.L_31 - .L_30)
.L_30:
        /*0004*/ 	.word	0x00000082


	//----- nvinfo : EIATTR_KPARAM_INFO
	.align		4
.L_31:
        /*0008*/ 	.byte	0x04, 0x17
        /*000a*/ 	.short	(.L_33 - .L_32)
.L_32:
        /*000c*/ 	.word	0x00000000
        /*0010*/ 	.short	0x0000
        /*0012*/ 	.short	0x0000
        /*0014*/ 	.byte	0x00, 0xf0, 0x01, 0x20


	//----- nvinfo : EIATTR_AT_ENTRY_FRAGMENTS
	.align		4
.L_33:
        /*0018*/ 	.byte	0x04, 0x4f
        /*001a*/ 	.short	(.L_35 - .L_34)


	//   ....[0]....
.L_34:
        /*001c*/ 	.word	0x00000007


	//----- nvinfo : EIATTR_RESERVED_SMEM_USED
	.align		4
.L_35:
        /*0020*/ 	.byte	0x01, 0x41
	.zero		2


	//----- nvinfo : EIATTR_SPARSE_MMA_MASK
	.align		4
        /*0024*/ 	.byte	0x03, 0x50
        /*0026*/ 	.short	0x0000


	//----- nvinfo : EIATTR_TCGEN05_2CTA_USED
	.align		4
        /*0028*/ 	.byte	0x01, 0x52
	.zero		2


	//----- nvinfo : EIATTR_MAXREG_COUNT
	.align		4
        /*002c*/ 	.byte	0x03, 0x1b
        /*002e*/ 	.short	0x00ff


	//----- nvinfo : EIATTR_NUM_BARRIERS
	.align		4
        /*0030*/ 	.byte	0x02, 0x4c
        /*0032*/ 	.byte	0x07
	.zero		1


	//----- nvinfo : EIATTR_EXTERNS
	.align		4
        /*0034*/ 	.byte	0x04, 0x0f
        /*0036*/ 	.short	(.L_37 - .L_36)


	//   ....[0]....
	.align		4
.L_36:
        /*0038*/ 	.word	index@(__assertfail)


	//----- nvinfo : EIATTR_MERCURY_ISA_VERSION
	.align		4
.L_37:
        /*003c*/ 	.byte	0x03, 0x5f
        /*003e*/ 	.short	0x0101


	//----- nvinfo : EIATTR_INT_WARP_WIDE_INSTR_OFFSETS
	.align		4
        /*0040*/ 	.byte	0x04, 0x31
        /*0042*/ 	.short	(.L_39 - .L_38)


	//   ....[0]....
.L_38:
        /*0044*/ 	.word	0x00000d10


	//   ....[1]....
        /*0048*/ 	.word	0x00000db0


	//   ....[2]....
        /*004c*/ 	.word	0x00002270


	//   ....[3]....
        /*0050*/ 	.word	0x00004390


	//   ....[4]....
        /*0054*/ 	.word	0x000043c0


	//   ....[5]....
        /*0058*/ 	.word	0x00004410


	//   ....[6]....
        /*005c*/ 	.word	0x00004d00


	//   ....[7]....
        /*0060*/ 	.word	0x00004d20


	//   ....[8]....
        /*0064*/ 	.word	0x00004ff0


	//   ....[9]....
        /*0068*/ 	.word	0x00005120


	//----- nvinfo : EIATTR_COOP_GROUP_MASK_REGIDS
	.align		4
.L_39:
        /*006c*/ 	.byte	0x04, 0x29
        /*006e*/ 	.short	(.L_41 - .L_40)


	//   ....[0]....
.L_40:
        /*0070*/ 	.word	0xffffffff


	//   ....[1]....
        /*0074*/ 	.word	0xffffffff


	//   ....[2]....
        /*0078*/ 	.word	0xffffffff


	//   ....[3]....
        /*007c*/ 	.word	0xffffffff


	//   ....[4]....
        /*0080*/ 	.word	0xffffffff


	//   ....[5]....
        /*0084*/ 	.word	0xffffffff


	//   ....[6]....
        /*0088*/ 	.word	0xffffffff


	//   ....[7]....
        /*008c*/ 	.word	0xffffffff


	//   ....[8]....
        /*0090*/ 	.word	0xffffffff


	//   ....[9]....
        /*0094*/ 	.word	0xffffffff


	//   ....[10]....
        /*0098*/ 	.word	0xffffffff


	//   ....[11]....
        /*009c*/ 	.word	0xffffffff


	//   ....[12]....
        /*00a0*/ 	.word	0xffffffff


	//   ....[13]....
        /*00a4*/ 	.word	0xffffffff


	//----- nvinfo : EIATTR_COOP_GROUP_INSTR_OFFSETS
	.align		4
.L_41:
        /*00a8*/ 	.byte	0x04, 0x28
        /*00aa*/ 	.short	(.L_43 - .L_42)


	//   ....[0]....
.L_42:
        /*00ac*/ 	.word	0x000000c0


	//   ....[1]....
        /*00b0*/ 	.word	0x00000500


	//   ....[2]....
        /*00b4*/ 	.word	0x000006a0


	//   ....[3]....
        /*00b8*/ 	.word	0x00000810


	//   ....[4]....
        /*00bc*/ 	.word	0x00000900


	//   ....[5]....
        /*00c0*/ 	.word	0x00000a60


	//   ....[6]....
        /*00c4*/ 	.word	0x00000bf0


	//   ....[7]....
        /*00c8*/ 	.word	0x00000e30


	//   ....[8]....
        /*00cc*/ 	.word	0x00002150


	//   ....[9]....
        /*00d0*/ 	.word	0x00002fc0


	//   ....[10]....
        /*00d4*/ 	.word	0x00003490


	//   ....[11]....
        /*00d8*/ 	.word	0x000034c0


	//   ....[12]....
        /*00dc*/ 	.word	0x000042a0


	//   ....[13]....
        /*00e0*/ 	.word	0x000044b0


	//----- nvinfo : EIATTR_VRC_CTA_INIT_COUNT
	.align		4
.L_43:
        /*00e4*/ 	.byte	0x02, 0x4a
        /*00e6*/ 	.byte	0x80
	.zero		1


	//----- nvinfo : EIATTR_SYSCALL_OFFSETS
	.align		4
        /*00e8*/ 	.byte	0x04, 0x46
        /*00ea*/ 	.short	(.L_45 - .L_44)


	//   ....[0]....
.L_44:
        /*00ec*/ 	.word	0x00005cd0


	//   ....[1]....
        /*00f0*/ 	.word	0x00005dc0


	//   ....[2]....
        /*00f4*/ 	.word	0x00006600


	//   ....[3]....
        /*00f8*/ 	.word	0x000072b0


	//----- nvinfo : EIATTR_MBARRIER_INSTR_OFFSETS
	.align		4
.L_45:
        /*00fc*/ 	.byte	0x04, 0x39
        /*00fe*/ 	.short	(.L_47 - .L_46)


	//   ....[0]....
.L_46:
        /*0100*/ 	.word	0x000005f0
        /*0104*/ 	.word	0x000000ff
        /*0108*/ 	.word	0x00000000
        /*010c*/ 	.short	0x0100
        /*010e*/ 	.byte	0x08
	.zero		1


	//   ....[1]....
        /*0110*/ 	.word	0x00000600
        /*0114*/ 	.word	0x000000ff
        /*0118*/ 	.word	0x00000028
        /*011c*/ 	.short	0x0100
        /*011e*/ 	.byte	0x08
	.zero		1


	//   ....[2]....
        /*0120*/ 	.word	0x00000610
        /*0124*/ 	.word	0x000000ff
        /*0128*/ 	.word	0x00000008
        /*012c*/ 	.short	0x0100
        /*012e*/ 	.byte	0x08
	.zero		1


	//   ....[3]....
        /*0130*/ 	.word	0x00000620
        /*0134*/ 	.word	0x000000ff
        /*0138*/ 	.word	0x00000030
        /*013c*/ 	.short	0x0100
        /*013e*/ 	.byte	0x08
	.zero		1


	//   ....[4]....
        /*0140*/ 	.word	0x00000630
        /*0144*/ 	.word	0x000000ff
        /*0148*/ 	.word	0x00000010
        /*014c*/ 	.short	0x0100
        /*014e*/ 	.byte	0x08
	.zero		1


	//   ....[5]....
        /*0150*/ 	.word	0x00000640
        /*0154*/ 	.word	0x000000ff
        /*0158*/ 	.word	0x00000038
        /*015c*/ 	.short	0x0100
        /*015e*/ 	.byte	0x08
	.zero		1


	//   ....[6]....
        /*0160*/ 	.word	0x00000650
        /*0164*/ 	.word	0x000000ff
        /*0168*/ 	.word	0x00000018
        /*016c*/ 	.short	0x0100
        /*016e*/ 	.byte	0x08
	.zero		1


	//   ....[7]....
        /*0170*/ 	.word	0x00000660
        /*0174*/ 	.word	0x000000ff
        /*0178*/ 	.word	0x00000040
        /*017c*/ 	.short	0x0100
        /*017e*/ 	.byte	0x08
	.zero		1


	//   ....[8]....
        /*0180*/ 	.word	0x00000670
        /*0184*/ 	.word	0x000000ff
        /*0188*/ 	.word	0x00000020
        /*018c*/ 	.short	0x0100
        /*018e*/ 	.byte	0x08
	.zero		1


	//   ....[9]....
        /*0190*/ 	.word	0x00000680
        /*0194*/ 	.word	0x000000ff
        /*0198*/ 	.word	0x00000048
        /*019c*/ 	.short	0x0100
        /*019e*/ 	.byte	0x08
	.zero		1


	//   ....[10]....
        /*01a0*/ 	.word	0x000007a0
        /*01a4*/ 	.word	0x000000ff
        /*01a8*/ 	.word	0x00000050
        /*01ac*/ 	.short	0x0100
        /*01ae*/ 	.byte	0x09
	.zero		1


	//   ....[11]....
        /*01b0*/ 	.word	0x000007b0
        /*01b4*/ 	.word	0x000000ff
        /*01b8*/ 	.word	0x00000068
        /*01bc*/ 	.short	0x0100
        /*01be*/ 	.byte	0x09
	.zero		1


	//   ....[12]....
        /*01c0*/ 	.word	0x000007c0
        /*01c4*/ 	.word	0x000000ff
        /*01c8*/ 	.word	0x00000058
        /*01cc*/ 	.short	0x0100
        /*01ce*/ 	.byte	0x09
	.zero		1


	//   ....[13]....
        /*01d0*/ 	.word	0x000007d0
        /*01d4*/ 	.word	0x000000ff
        /*01d8*/ 	.word	0x00000070
        /*01dc*/ 	.short	0x0100
        /*01de*/ 	.byte	0x09
	.zero		1


	//   ....[14]....
        /*01e0*/ 	.word	0x000007e0
        /*01e4*/ 	.word	0x000000ff
        /*01e8*/ 	.word	0x00000060
        /*01ec*/ 	.short	0x0100
        /*01ee*/ 	.byte	0x09
	.zero		1


	//   ....[15]....
        /*01f0*/ 	.word	0x000007f0
        /*01f4*/ 	.word	0x000000ff
        /*01f8*/ 	.word	0x00000078
        /*01fc*/ 	.short	0x0100
        /*01fe*/ 	.byte	0x09
	.zero		1


	//   ....[16]....
        /*0200*/ 	.word	0x000008d0
        /*0204*/ 	.word	0x000000ff
        /*0208*/ 	.word	0x00000080
        /*020c*/ 	.short	0x0100
        /*020e*/ 	.byte	0x08
	.zero		1


	//   ....[17]....
        /*0210*/ 	.word	0x000008e0
        /*0214*/ 	.word	0x000000ff
        /*0218*/ 	.word	0x00000088
        /*021c*/ 	.short	0x0100
        /*021e*/ 	.byte	0x08
	.zero		1


	//   ....[18]....
        /*0220*/ 	.word	0x00000a10
        /*0224*/ 	.word	0x000000ff
        /*0228*/ 	.word	0x00000090
        /*022c*/ 	.short	0x0100
        /*022e*/ 	.byte	0x08
	.zero		1


	//   ....[19]....
        /*0230*/ 	.word	0x00000a20
        /*0234*/ 	.word	0x000000ff
        /*0238*/ 	.word	0x000000a0
        /*023c*/ 	.short	0x0100
        /*023e*/ 	.byte	0x08
	.zero		1


	//   ....[20]....
        /*0240*/ 	.word	0x00000a30
        /*0244*/ 	.word	0x000000ff
        /*0248*/ 	.word	0x00000098
        /*024c*/ 	.short	0x0100
        /*024e*/ 	.byte	0x08
	.zero		1


	//   ....[21]....
        /*0250*/ 	.word	0x00000a40
        /*0254*/ 	.word	0x000000ff
        /*0258*/ 	.word	0x000000a8
        /*025c*/ 	.short	0x0100
        /*025e*/ 	.byte	0x08
	.zero		1


	//   ....[22]....
        /*0260*/ 	.word	0x00000b60
        /*0264*/ 	.word	0x000000ff
        /*0268*/ 	.word	0x000000b0
        /*026c*/ 	.short	0x0100
        /*026e*/ 	.byte	0x09
	.zero		1


	//   ....[23]....
        /*0270*/ 	.word	0x00000b70
        /*0274*/ 	.word	0x000000ff
        /*0278*/ 	.word	0x000000d0
        /*027c*/ 	.short	0x0100
        /*027e*/ 	.byte	0x09
	.zero		1


	//   ....[24]....
        /*0280*/ 	.word	0x00000b80
        /*0284*/ 	.word	0x000000ff
        /*0288*/ 	.word	0x000000b8
        /*028c*/ 	.short	0x0100
        /*028e*/ 	.byte	0x09
	.zero		1


	//   ....[25]....
        /*0290*/ 	.word	0x00000b90
        /*0294*/ 	.word	0x000000ff
        /*0298*/ 	.word	0x000000d8
        /*029c*/ 	.short	0x0100
        /*029e*/ 	.byte	0x09
	.zero		1


	//   ....[26]....
        /*02a0*/ 	.word	0x00000ba0
        /*02a4*/ 	.word	0x000000ff
        /*02a8*/ 	.word	0x000000c0
        /*02ac*/ 	.short	0x0100
        /*02ae*/ 	.byte	0x09
	.zero		1


	//   ....[27]....
        /*02b0*/ 	.word	0x00000bb0
        /*02b4*/ 	.word	0x000000ff
        /*02b8*/ 	.word	0x000000e0
        /*02bc*/ 	.short	0x0100
        /*02be*/ 	.byte	0x09
	.zero		1


	//   ....[28]....
        /*02c0*/ 	.word	0x00000bc0
        /*02c4*/ 	.word	0x000000ff
        /*02c8*/ 	.word	0x000000c8
        /*02cc*/ 	.short	0x0100
        /*02ce*/ 	.byte	0x09
	.zero		1


	//   ....[29]....
        /*02d0*/ 	.word	0x00000bd0
        /*02d4*/ 	.word	0x000000ff
        /*02d8*/ 	.word	0x000000e8
        /*02dc*/ 	.short	0x0100
        /*02de*/ 	.byte	0x09
	.zero		1


	//   ....[30]....
        /*02e0*/ 	.word	0x00000cc0
        /*02e4*/ 	.word	0x000000ff
        /*02e8*/ 	.word	0x000000f0
        /*02ec*/ 	.short	0x0100
        /*02ee*/ 	.byte	0x08
	.zero		1


	//   ....[31]....
        /*02f0*/ 	.word	0x00000cd0
        /*02f4*/ 	.word	0x000000ff
        /*02f8*/ 	.word	0x00000100
        /*02fc*/ 	.short	0x0100
        /*02fe*/ 	.byte	0x08
	.zero		1


	//   ....[32]....
        /*0300*/ 	.word	0x00000ce0
        /*0304*/ 	.word	0x000000ff
        /*0308*/ 	.word	0x000000f8
        /*030c*/ 	.short	0x0100
        /*030e*/ 	.byte	0x08
	.zero		1


	//   ....[33]....
        /*0310*/ 	.word	0x00000cf0
        /*0314*/ 	.word	0x000000ff
        /*0318*/ 	.word	0x00000108
        /*031c*/ 	.short	0x0100
        /*031e*/ 	.byte	0x08
	.zero		1


	//   ....[34]....
        /*0320*/ 	.word	0x00000de0
        /*0324*/ 	.word	0x000000ff
        /*0328*/ 	.word	0x00000110
        /*032c*/ 	.short	0x0100
        /*032e*/ 	.byte	0x06
	.zero		1


	//   ....[35]....
        /*0330*/ 	.word	0x000017f0
        /*0334*/ 	.word	0x00000002
        /*0338*/ 	.word	0x00000100
        /*033c*/ 	.short	0x010a
        /*033e*/ 	.byte	0xff
	.zero		1


	//   ....[36]....
        /*0340*/ 	.word	0x00001820
        /*0344*/ 	.word	0x00000002
        /*0348*/ 	.word	0x000000f0
        /*034c*/ 	.short	0x0101
        /*034e*/ 	.byte	0xff
	.zero		1


	//   ....[37]....
        /*0350*/ 	.word	0x000018f0
        /*0354*/ 	.word	0x000000ff
        /*0358*/ 	.word	0x00000028
        /*035c*/ 	.short	0x010a
        /*035e*/ 	.byte	0x08
	.zero		1


	//   ....[38]....
        /*0360*/ 	.word	0x000019f0
        /*0364*/ 	.word	0x000000ff
        /*0368*/ 	.word	0x00000028
        /*036c*/ 	.short	0x010a
        /*036e*/ 	.byte	0x21
	.zero		1


	//   ....[39]....
        /*0370*/ 	.word	0x00001ba0
        /*0374*/ 	.word	0x000000ff
        /*0378*/ 	.word	0x00000028
        /*037c*/ 	.short	0x010a
        /*037e*/ 	.byte	0x08
	.zero		1


	//   ....[40]....
        /*0380*/ 	.word	0x00001d60
        /*0384*/ 	.word	0x000000ff
        /*0388*/ 	.word	0x00000088
        /*038c*/ 	.short	0x0101
        /*038e*/ 	.byte	0x04
	.zero		1


	//   ....[41]....
        /*0390*/ 	.word	0x00001d80
        /*0394*/ 	.word	0x000000ff
        /*0398*/ 	.word	0x00000028
        /*039c*/ 	.short	0x010a
        /*039e*/ 	.byte	0x08
	.zero		1


	//   ....[42]....
        /*03a0*/ 	.word	0x00001e00
        /*03a4*/ 	.word	0x000000ff
        /*03a8*/ 	.word	0x00000028
        /*03ac*/ 	.short	0x010a
        /*03ae*/ 	.byte	0x21
	.zero		1


	//   ....[43]....
        /*03b0*/ 	.word	0x00001f90
        /*03b4*/ 	.word	0x000000ff
        /*03b8*/ 	.word	0x00000028
        /*03bc*/ 	.short	0x010a
        /*03be*/ 	.byte	0x08
	.zero		1


	//   ....[44]....
        /*03c0*/ 	.word	0x00002180
        /*03c4*/ 	.word	0x00000002
        /*03c8*/ 	.word	0x00000090
        /*03cc*/ 	.short	0x010a
        /*03ce*/ 	.byte	0xff
	.zero		1


	//   ....[45]....
        /*03d0*/ 	.word	0x00002240
        /*03d4*/ 	.word	0x00000002
        /*03d8*/ 	.word	0x00000000
        /*03dc*/ 	.short	0x0101
        /*03de*/ 	.byte	0xff
	.zero		1


	//   ....[46]....
        /*03e0*/ 	.word	0x000027a0
        /*03e4*/ 	.word	0x000000ff
        /*03e8*/ 	.word	0x00000000
        /*03ec*/ 	.short	0x010a
        /*03ee*/ 	.byte	0x05
	.zero		1


	//   ....[47]....
        /*03f0*/ 	.word	0x00002830
        /*03f4*/ 	.word	0x000000ff
        /*03f8*/ 	.word	0x00000000
        /*03fc*/ 	.short	0x010a
        /*03fe*/ 	.byte	0x05
	.zero		1


	//   ....[48]....
        /*0400*/ 	.word	0x000028c0
        /*0404*/ 	.word	0x000000ff
        /*0408*/ 	.word	0x00000000
        /*040c*/ 	.short	0x010a
        /*040e*/ 	.byte	0x05
	.zero		1


	//   ....[49]....
        /*0410*/ 	.word	0x00002950
        /*0414*/ 	.word	0x000000ff
        /*0418*/ 	.word	0x00000000
        /*041c*/ 	.short	0x010a
        /*041e*/ 	.byte	0x05
	.zero		1


	//   ....[50]....
        /*0420*/ 	.word	0x000029f0
        /*0424*/ 	.word	0x00000000
        /*0428*/ 	.word	0x00000000
        /*042c*/ 	.short	0x010a
        /*042e*/ 	.byte	0xff
	.zero		1


	//   ....[51]....
        /*0430*/ 	.word	0x00002b20
        /*0434*/ 	.word	0x00000000
        /*0438*/ 	.word	0x000000f0
        /*043c*/ 	.short	0x010a
        /*043e*/ 	.byte	0xff
	.zero		1


	//   ....[52]....
        /*0440*/ 	.word	0x00002b90
        /*0444*/ 	.word	0x00000000
        /*0448*/ 	.word	0x00000000
        /*044c*/ 	.short	0x0101
        /*044e*/ 	.byte	0xff
	.zero		1


	//   ....[53]....
        /*0450*/ 	.word	0x00002bb0
        /*0454*/ 	.word	0x000000ff
        /*0458*/ 	.word	0x000000a0
        /*045c*/ 	.short	0x010a
        /*045e*/ 	.byte	0x05
	.zero		1


	//   ....[54]....
        /*0460*/ 	.word	0x00002cd0
        /*0464*/ 	.word	0x00000000
        /*0468*/ 	.word	0x00000090
        /*046c*/ 	.short	0x010a
        /*046e*/ 	.byte	0xff
	.zero		1


	//   ....[55]....
        /*0470*/ 	.word	0x00002dd0
        /*0474*/ 	.word	0x00000000
        /*0478*/ 	.word	0x00000000
        /*047c*/ 	.short	0x0101
        /*047e*/ 	.byte	0xff
	.zero		1


	//   ....[56]....
        /*0480*/ 	.word	0x00002e60
        /*0484*/ 	.word	0x000000ff
        /*0488*/ 	.word	0x000000a0
        /*048c*/ 	.short	0x0106
        /*048e*/ 	.byte	0x05
	.zero		1


	//   ....[57]....
        /*0490*/ 	.word	0x00002e80
        /*0494*/ 	.word	0x000000ff
        /*0498*/ 	.word	0x000000a0
        /*049c*/ 	.short	0x010a
        /*049e*/ 	.byte	0x05
	.zero		1


	//   ....[58]....
        /*04a0*/ 	.word	0x00002f10
        /*04a4*/ 	.word	0x000000ff
        /*04a8*/ 	.word	0x000000a0
        /*04ac*/ 	.short	0x0106
        /*04ae*/ 	.byte	0x04
	.zero		1


	//   ....[59]....
        /*04b0*/ 	.word	0x00002f50
        /*04b4*/ 	.word	0x00000000
        /*04b8*/ 	.word	0x000000a0
        /*04bc*/ 	.short	0x010a
        /*04be*/ 	.byte	0xff
	.zero		1


	//   ....[60]....
        /*04c0*/ 	.word	0x00003190
        /*04c4*/ 	.word	0x000000ff
        /*04c8*/ 	.word	0x00000008
        /*04cc*/ 	.short	0x010a
        /*04ce*/ 	.byte	0x06
	.zero		1


	//   ....[61]....
        /*04d0*/ 	.word	0x000031b0
        /*04d4*/ 	.word	0x000000ff
        /*04d8*/ 	.word	0x00000008
        /*04dc*/ 	.short	0x010a
        /*04de*/ 	.byte	0x06
	.zero		1


	//   ....[62]....
        /*04e0*/ 	.word	0x00003340
        /*04e4*/ 	.word	0x000000ff
        /*04e8*/ 	.word	0x00000008
        /*04ec*/ 	.short	0x010a
        /*04ee*/ 	.byte	0x06
	.zero		1


	//   ....[63]....
        /*04f0*/ 	.word	0x00003360
        /*04f4*/ 	.word	0x000000ff
        /*04f8*/ 	.word	0x00000008
        /*04fc*/ 	.short	0x010a
        /*04fe*/ 	.byte	0x06
	.zero		1


	//   ....[64]....
        /*0500*/ 	.word	0x00003420
        /*0504*/ 	.word	0x000000ff
        /*0508*/ 	.word	0x00000000
        /*050c*/ 	.short	0x0101
        /*050e*/ 	.byte	0x07
	.zero		1


	//   ....[65]....
        /*0510*/ 	.word	0x000037e0
        /*0514*/ 	.word	0x00000000
        /*0518*/ 	.word	0x00000090
        /*051c*/ 	.short	0x010a
        /*051e*/ 	.byte	0xff
	.zero		1


	//   ....[66]....
        /*0520*/ 	.word	0x000038a0
        /*0524*/ 	.word	0x00000000
        /*0528*/ 	.word	0x00000000
        /*052c*/ 	.short	0x0101
        /*052e*/ 	.byte	0xff
	.zero		1


	//   ....[67]....
        /*0530*/ 	.word	0x00003950
        /*0534*/ 	.word	0x000000ff
        /*0538*/ 	.word	0x00000000
        /*053c*/ 	.short	0x010a
        /*053e*/ 	.byte	0x09
	.zero		1


	//   ....[68]....
        /*0540*/ 	.word	0x00003970
        /*0544*/ 	.word	0x000000ff
        /*0548*/ 	.word	0x000000d0
        /*054c*/ 	.short	0x010a
        /*054e*/ 	.byte	0x08
	.zero		1


	//   ....[69]....
        /*0550*/ 	.word	0x00003a20
        /*0554*/ 	.word	0x000000ff
        /*0558*/ 	.word	0x00000000
        /*055c*/ 	.short	0x010a
        /*055e*/ 	.byte	0x0e
	.zero		1


	//   ....[70]....
        /*0560*/ 	.word	0x00003b50
        /*0564*/ 	.word	0x000000ff
        /*0568*/ 	.word	0x00000000
        /*056c*/ 	.short	0x010a
        /*056e*/ 	.byte	0x26
	.zero		1


	//   ....[71]....
        /*0570*/ 	.word	0x00003f90
        /*0574*/ 	.word	0x000000ff
        /*0578*/ 	.word	0x00000000
        /*057c*/ 	.short	0x010a
        /*057e*/ 	.byte	0x08
	.zero		1


	//   ....[72]....
        /*0580*/ 	.word	0x00004020
        /*0584*/ 	.word	0x000000ff
        /*0588*/ 	.word	0x00000000
        /*058c*/ 	.short	0x010a
        /*058e*/ 	.byte	0x08
	.zero		1


	//   ....[73]....
        /*0590*/ 	.word	0x000040b0
        /*0594*/ 	.word	0x000000ff
        /*0598*/ 	.word	0x00000000
        /*059c*/ 	.short	0x010a
        /*059e*/ 	.byte	0x08
	.zero		1


	//   ....[74]....
        /*05a0*/ 	.word	0x00004150
        /*05a4*/ 	.word	0x00000000
        /*05a8*/ 	.word	0x00000000
        /*05ac*/ 	.short	0x010a
        /*05ae*/ 	.byte	0xff
	.zero		1


	//   ....[75]....
        /*05b0*/ 	.word	0x00004190
        /*05b4*/ 	.word	0x00000000
        /*05b8*/ 	.word	0x00000000
        /*05bc*/ 	.short	0x010a
        /*05be*/ 	.byte	0xff
	.zero		1


	//   ....[76]....
        /*05c0*/ 	.word	0x00004200
        /*05c4*/ 	.word	0x000000ff
        /*05c8*/ 	.word	0x00000000
        /*05cc*/ 	.short	0x0101
        /*05ce*/ 	.byte	0x05
	.zero		1


	//   ....[77]....
        /*05d0*/ 	.word	0x00004240
        /*05d4*/ 	.word	0x000000ff
        /*05d8*/ 	.word	0x00000110
        /*05dc*/ 	.short	0x010a
        /*05de*/ 	.byte	0x07
	.zero		1


	//   ....[78]....
        /*05e0*/ 	.word	0x00004290
        /*05e4*/ 	.word	0x000000ff
        /*05e8*/ 	.word	0x00000000
        /*05ec*/ 	.short	0x0101
        /*05ee*/ 	.byte	0x05
	.zero		1


	//   ....[79]....
        /*05f0*/ 	.word	0x000046a0
        /*05f4*/ 	.word	0x00000000
        /*05f8*/ 	.word	0x00000090
        /*05fc*/ 	.short	0x010a
        /*05fe*/ 	.byte	0xff
	.zero		1


	//   ....[80]....
        /*0600*/ 	.word	0x00004760
        /*0604*/ 	.word	0x00000000
        /*0608*/ 	.word	0x00000000
        /*060c*/ 	.short	0x0101
        /*060e*/ 	.byte	0xff
	.zero		1


	//   ....[81]....
        /*0610*/ 	.word	0x00004a80
        /*0614*/ 	.word	0x000000ff
        /*0618*/ 	.word	0x00000088
        /*061c*/ 	.short	0x010a
        /*061e*/ 	.byte	0x06
	.zero		1


	//   ....[82]....
        /*0620*/ 	.word	0x00004ca0
        /*0624*/ 	.word	0x000000ff
        /*0628*/ 	.word	0x00000068
        /*062c*/ 	.short	0x010a
        /*062e*/ 	.byte	0x0f
	.zero		1


	//   ....[83]....
        /*0630*/ 	.word	0x00004ea0
        /*0634*/ 	.word	0x000000ff
        /*0638*/ 	.word	0x00000050
        /*063c*/ 	.short	0x010b
        /*063e*/ 	.byte	0x0f
	.zero		1


	//   ....[84]....
        /*0640*/ 	.word	0x00004ef0
        /*0644*/ 	.word	0x000000ff
        /*0648*/ 	.word	0x00000000
        /*064c*/ 	.short	0x0101
        /*064e*/ 	.byte	0x10
	.zero		1


	//   ....[85]....
        /*0650*/ 	.word	0x00004f30
        /*0654*/ 	.word	0x000000ff
        /*0658*/ 	.word	0x00000068
        /*065c*/ 	.short	0x010a
        /*065e*/ 	.byte	0x0d
	.zero		1


	//   ....[86]....
        /*0660*/ 	.word	0x00005170
        /*0664*/ 	.word	0x000000ff
        /*0668*/ 	.word	0x00000050
        /*066c*/ 	.short	0x010b
        /*066e*/ 	.byte	0x0d
	.zero		1


	//   ....[87]....
        /*0670*/ 	.word	0x000051e0
        /*0674*/ 	.word	0x000000ff
        /*0678*/ 	.word	0x00000000
        /*067c*/ 	.short	0x0101
        /*067e*/ 	.byte	0x0f
	.zero		1


	//   ....[88]....
        /*0680*/ 	.word	0x00005230
        /*0684*/ 	.word	0x000000ff
        /*0688*/ 	.word	0x00000000
        /*068c*/ 	.short	0x010a
        /*068e*/ 	.byte	0x04
	.zero		1


	//   ....[89]....
        /*0690*/ 	.word	0x000052c0
        /*0694*/ 	.word	0x000000ff
        /*0698*/ 	.word	0x00000000
        /*069c*/ 	.short	0x010a
        /*069e*/ 	.byte	0x04
	.zero		1


	//   ....[90]....
        /*06a0*/ 	.word	0x00005360
        /*06a4*/ 	.word	0x00000000
        /*06a8*/ 	.word	0x00000000
        /*06ac*/ 	.short	0x010a
        /*06ae*/ 	.byte	0xff
	.zero		1


	//   ....[91]....
        /*06b0*/ 	.word	0x000056a0
        /*06b4*/ 	.word	0x00000000
        /*06b8*/ 	.word	0x00000090
        /*06bc*/ 	.short	0x010a
        /*06be*/ 	.byte	0xff
	.zero		1


	//   ....[92]....
        /*06c0*/ 	.word	0x000057b0
        /*06c4*/ 	.word	0x00000000
        /*06c8*/ 	.word	0x00000000
        /*06cc*/ 	.short	0x0101
        /*06ce*/ 	.byte	0xff
	.zero		1


	//   ....[93]....
        /*06d0*/ 	.word	0x00006250
        /*06d4*/ 	.word	0x00000000
        /*06d8*/ 	.word	0x00000050
        /*06dc*/ 	.short	0x010a
        /*06de*/ 	.byte	0xff
	.zero		1


	//   ....[94]....
        /*06e0*/ 	.word	0x000062c0
        /*06e4*/ 	.word	0x0000006a
        /*06e8*/ 	.word	0x000000b0
        /*06ec*/ 	.short	0x010a
        /*06ee*/ 	.byte	0xff
	.zero		1


	//   ....[95]....
        /*06f0*/ 	.word	0x000063b0
        /*06f4*/ 	.word	0x00000000
        /*06f8*/ 	.word	0x00000050
        /*06fc*/ 	.short	0x010a
        /*06fe*/ 	.byte	0xff
	.zero		1


	//   ....[96]....
        /*0700*/ 	.word	0x000064e0
        /*0704*/ 	.word	0x0000006a
        /*0708*/ 	.word	0x000000b0
        /*070c*/ 	.short	0x010a
        /*070e*/ 	.byte	0xff
	.zero		1


	//   ....[97]....
        /*0710*/ 	.word	0x00006ff0
        /*0714*/ 	.word	0x00000000
        /*0718*/ 	.word	0x00000000
        /*071c*/ 	.short	0x0101
        /*071e*/ 	.byte	0xff
	.zero		1


	//   ....[98]....
        /*0720*/ 	.word	0x00007000
        /*0724*/ 	.word	0x00000002
        /*0728*/ 	.word	0x00000050
        /*072c*/ 	.short	0x010a
        /*072e*/ 	.byte	0xff
	.zero		1


	//   ....[99]....
        /*0730*/ 	.word	0x000070d0
        /*0734*/ 	.word	0x00000002
        /*0738*/ 	.word	0x00000050
        /*073c*/ 	.short	0x010a
        /*073e*/ 	.byte	0xff
	.zero		1


	//   ....[100]....
        /*0740*/ 	.word	0x00007550
        /*0744*/ 	.word	0x0000006a
        /*0748*/ 	.word	0x00000000
        /*074c*/ 	.short	0x0101
        /*074e*/ 	.byte	0xff
	.zero		1


	//   ....[101]....
        /*0750*/ 	.word	0x00007d60
        /*0754*/ 	.word	0x00000000
        /*0758*/ 	.word	0x00000000
        /*075c*/ 	.short	0x0101
        /*075e*/ 	.byte	0xff
	.zero		1


	//   ....[102]....
        /*0760*/ 	.word	0x00007fd0
        /*0764*/ 	.word	0x000000ff
        /*0768*/ 	.word	0x00000000
        /*076c*/ 	.short	0x0101
        /*076e*/ 	.byte	0x04
	.zero		1


	//   ....[103]....
        /*0770*/ 	.word	0x00007ff0
        /*0774*/ 	.word	0x00000002
        /*0778*/ 	.word	0x00000100
        /*077c*/ 	.short	0x010a
        /*077e*/ 	.byte	0xff
	.zero		1


	//   ....[104]....
        /*0780*/ 	.word	0x00008050
        /*0784*/ 	.word	0x00000002
        /*0788*/ 	.word	0x00000028
        /*078c*/ 	.short	0x010a
        /*078e*/ 	.byte	0xff
	.zero		1


	//   ....[105]....
        /*0790*/ 	.word	0x000080b0
        /*0794*/ 	.word	0x00000002
        /*0798*/ 	.word	0x00000028
        /*079c*/ 	.short	0x010a
        /*079e*/ 	.byte	0xff
	.zero		1


	//   ....[106]....
        /*07a0*/ 	.word	0x00008100
        /*07a4*/ 	.word	0x00000002
        /*07a8*/ 	.word	0x00000090
        /*07ac*/ 	.short	0x010a
        /*07ae*/ 	.byte	0xff
	.zero		1


	//   ....[107]....
        /*07b0*/ 	.word	0x00008160
        /*07b4*/ 	.word	0x00000000
        /*07b8*/ 	.word	0x00000000
        /*07bc*/ 	.short	0x010a
        /*07be*/ 	.byte	0xff
	.zero		1


	//   ....[108]....
        /*07c0*/ 	.word	0x000081c0
        /*07c4*/ 	.word	0x00000000
        /*07c8*/ 	.word	0x00000000
        /*07cc*/ 	.short	0x010a
        /*07ce*/ 	.byte	0xff
	.zero		1


	//   ....[109]....
        /*07d0*/ 	.word	0x00008220
        /*07d4*/ 	.word	0x00000000
        /*07d8*/ 	.word	0x00000000
        /*07dc*/ 	.short	0x010a
        /*07de*/ 	.byte	0xff
	.zero		1


	//   ....[110]....
        /*07e0*/ 	.word	0x00008280
        /*07e4*/ 	.word	0x00000000
        /*07e8*/ 	.word	0x00000000
        /*07ec*/ 	.short	0x010a
        /*07ee*/ 	.byte	0xff
	.zero		1


	//   ....[111]....
        /*07f0*/ 	.word	0x000082d0
        /*07f4*/ 	.word	0x00000000
        /*07f8*/ 	.word	0x000000f0
        /*07fc*/ 	.short	0x010a
        /*07fe*/ 	.byte	0xff
	.zero		1


	//   ....[112]....
        /*0800*/ 	.word	0x00008330
        /*0804*/ 	.word	0x00000000
        /*0808*/ 	.word	0x000000a0
        /*080c*/ 	.short	0x010a
        /*080e*/ 	.byte	0xff
	.zero		1


	//   ....[113]....
        /*0810*/ 	.word	0x00008380
        /*0814*/ 	.word	0x00000000
        /*0818*/ 	.word	0x00000090
        /*081c*/ 	.short	0x010a
        /*081e*/ 	.byte	0xff
	.zero		1


	//   ....[114]....
        /*0820*/ 	.word	0x000083e0
        /*0824*/ 	.word	0x00000000
        /*0828*/ 	.word	0x000000a0
        /*082c*/ 	.short	0x010a
        /*082e*/ 	.byte	0xff
	.zero		1


	//   ....[115]....
        /*0830*/ 	.word	0x00008440
        /*0834*/ 	.word	0x00000004
        /*0838*/ 	.word	0x00000008
        /*083c*/ 	.short	0x010a
        /*083e*/ 	.byte	0xff
	.zero		1


	//   ....[116]....
        /*0840*/ 	.word	0x00008520
        /*0844*/ 	.word	0x00000002
        /*0848*/ 	.word	0x00000008
        /*084c*/ 	.short	0x010a
        /*084e*/ 	.byte	0xff
	.zero		1


	//   ....[117]....
        /*0850*/ 	.word	0x00008570
        /*0854*/ 	.word	0x00000000
        /*0858*/ 	.word	0x00000090
        /*085c*/ 	.short	0x010a
        /*085e*/ 	.byte	0xff
	.zero		1


	//   ....[118]....
        /*0860*/ 	.word	0x000085d0
        /*0864*/ 	.word	0x00000000
        /*0868*/ 	.word	0x000000d0
        /*086c*/ 	.short	0x010a
        /*086e*/ 	.byte	0xff
	.zero		1


	//   ....[119]....
        /*0870*/ 	.word	0x00008630
        /*0874*/ 	.word	0x00000000
        /*0878*/ 	.word	0x00000000
        /*087c*/ 	.short	0x010a
        /*087e*/ 	.byte	0xff
	.zero		1


	//   ....[120]....
        /*0880*/ 	.word	0x00008690
        /*0884*/ 	.word	0x00000000
        /*0888*/ 	.word	0x00000000
        /*088c*/ 	.short	0x010a
        /*088e*/ 	.byte	0xff
	.zero		1


	//   ....[121]....
        /*0890*/ 	.word	0x000086f0
        /*0894*/ 	.word	0x00000000
        /*0898*/ 	.word	0x00000000
        /*089c*/ 	.short	0x010a
        /*089e*/ 	.byte	0xff
	.zero		1


	//   ....[122]....
        /*08a0*/ 	.word	0x00008750
        /*08a4*/ 	.word	0x00000000
        /*08a8*/ 	.word	0x00000000
        /*08ac*/ 	.short	0x010a
        /*08ae*/ 	.byte	0xff
	.zero		1


	//   ....[123]....
        /*08b0*/ 	.word	0x000087b0
        /*08b4*/ 	.word	0x00000000
        /*08b8*/ 	.word	0x00000110
        /*08bc*/ 	.short	0x010a
        /*08be*/ 	.byte	0xff
	.zero		1


	//   ....[124]....
        /*08c0*/ 	.word	0x00008800
        /*08c4*/ 	.word	0x00000000
        /*08c8*/ 	.word	0x00000090
        /*08cc*/ 	.short	0x010a
        /*08ce*/ 	.byte	0xff
	.zero		1


	//   ....[125]....
        /*08d0*/ 	.word	0x00008860
        /*08d4*/ 	.word	0x00000000
        /*08d8*/ 	.word	0x00000088
        /*08dc*/ 	.short	0x010a
        /*08de*/ 	.byte	0xff
	.zero		1


	//   ....[126]....
        /*08e0*/ 	.word	0x000088c0
        /*08e4*/ 	.word	0x00000000
        /*08e8*/ 	.word	0x00000068
        /*08ec*/ 	.short	0x010a
        /*08ee*/ 	.byte	0xff
	.zero		1


	//   ....[127]....
        /*08f0*/ 	.word	0x00008920
        /*08f4*/ 	.word	0x00000000
        /*08f8*/ 	.word	0x00000068
        /*08fc*/ 	.short	0x010a
        /*08fe*/ 	.byte	0xff
	.zero		1


	//   ....[128]....
        /*0900*/ 	.word	0x00008980
        /*0904*/ 	.word	0x00000000
        /*0908*/ 	.word	0x00000000
        /*090c*/ 	.short	0x010a
        /*090e*/ 	.byte	0xff
	.zero		1


	//   ....[129]....
        /*0910*/ 	.word	0x000089e0
        /*0914*/ 	.word	0x00000000
        /*0918*/ 	.word	0x00000000
        /*091c*/ 	.short	0x010a
        /*091e*/ 	.byte	0xff
	.zero		1


	//   ....[130]....
        /*0920*/ 	.word	0x00008a30
        /*0924*/ 	.word	0x00000000
        /*0928*/ 	.word	0x00000090
        /*092c*/ 	.short	0x010a
        /*092e*/ 	.byte	0xff
	.zero		1


	//   ....[131]....
        /*0930*/ 	.word	0x00008a80
        /*0934*/ 	.word	0x00000000
        /*0938*/ 	.word	0x00000050
        /*093c*/ 	.short	0x010a
        /*093e*/ 	.byte	0xff
	.zero		1


	//   ....[132]....
        /*0940*/ 	.word	0x00008ad0
        /*0944*/ 	.word	0x0000006a
        /*0948*/ 	.word	0x000000b0
        /*094c*/ 	.short	0x010a
        /*094e*/ 	.byte	0xff
	.zero		1


	//   ....[133]....
        /*0950*/ 	.word	0x00008b20
        /*0954*/ 	.word	0x00000002
        /*0958*/ 	.word	0x00000050
        /*095c*/ 	.short	0x010a
        /*095e*/ 	.byte	0xff
	.zero		1


	//----- nvinfo : EIATTR_NUM_MBARRIERS
	.align		4
.L_47:
        /*0960*/ 	.byte	0x03, 0x38
        /*0962*/ 	.short	0x0023


	//----- nvinfo : EIATTR_EXIT_INSTR_OFFSETS
	.align		4
        /*0964*/ 	.byte	0x04, 0x1c
        /*0966*/ 	.short	(.L_49 - .L_48)


	//   ....[0]....
.L_48:
        /*0968*/ 	.word	0x00002a20


	//   ....[1]....
        /*096c*/ 	.word	0x00002f20


	//   ....[2]....
        /*0970*/ 	.word	0x00002f80


	//   ....[3]....
        /*0974*/ 	.word	0x000044c0


	//   ....[4]....
        /*0978*/ 	.word	0x00005390


	//   ....[5]....
        /*097c*/ 	.word	0x000053d0


	//   ....[6]....
        /*0980*/ 	.word	0x00007ec0


	//   ....[7]....
        /*0984*/ 	.word	0x00007f40


	//   ....[8]....
        /*0988*/ 	.word	0x00007f70


	//   ....[9]....
        /*098c*/ 	.word	0x00007fe0


	//----- nvinfo : EIATTR_MAX_THREADS
	.align		4
.L_49:
        /*0990*/ 	.byte	0x04, 0x05
        /*0992*/ 	.short	(.L_51 - .L_50)
.L_50:
        /*0994*/ 	.word	0x00000100
        /*0998*/ 	.word	0x00000001
        /*099c*/ 	.word	0x00000001


	//----- nvinfo : EIATTR_CRS_STACK_SIZE
	.align		4
.L_51:
        /*09a0*/ 	.byte	0x04, 0x1e
        /*09a2*/ 	.short	(.L_53 - .L_52)
.L_52:
        /*09a4*/ 	.word	0x00000000


	//----- nvinfo : EIATTR_CBANK_PARAM_SIZE
	.align		4
.L_53:
        /*09a8*/ 	.byte	0x03, 0x19
        /*09aa*/ 	.short	0x0800


	//----- nvinfo : EIATTR_PARAM_CBANK
	.align		4
        /*09ac*/ 	.byte	0x04, 0x0a
        /*09ae*/ 	.short	(.L_55 - .L_54)
	.align		4
.L_54:
        /*09b0*/ 	.word	index@(.nv.constant0._ZN7cutlass13device_kernelINS_4gemm6kernel13GemmUniversalIN4cute5tupleIJiiiiEEENS1_10collective13CollectiveMmaINS1_35MainloopSm100TmaUmmaWarpSpecializedILi5ELi2ELi4ENS5_IJNS4_1CILi2EEENSA_ILi1EEESC_EEEEENS5_IJNSA_ILi256EEENSA_ILi64EEENSA_ILi128EEEEEENS_10bfloat16_tENS5_IJlSC_lEEESJ_SK_NS4_8TiledMMAINS4_8MMA_AtomIJNS4_26SM100_MMA_F16BF16_2x1SM_SSISJ_SJ_fLi256ELi64ELNS4_4UMMA5MajorE0ELSP_0ELNSO_7ScaleInE0ELSQ_0EEEEEENS4_6LayoutINS5_IJSC_SC_SC_EEENS5_IJNSA_ILi0EEESV_SV_EEEEENS5_IJNS4_10UnderscoreESY_SY_EEEEENS4_18SM100_TMA_2SM_LOADENS4_14ComposedLayoutINS4_7SwizzleILi3ELi4ELi3EEENS4_18smem_ptr_flag_bitsILi16EEENST_INS5_IJNSA_ILi8EEESG_EEENS5_IJSG_SC_EEEEEEEvNS4_8identityES11_S1B_vS1C_EENS_8epilogue10collective18CollectiveEpilogueINS1E_23Sm100TmaWarpSpecializedILi3ELi2ELi32ELb1ELb0EEEJNS5_IJSH_SG_SH_EEENS5_IJNST_ISH_SC_EENST_INSA_ILi32EEESC_EEEEESJ_SK_SJ_SK_NS1E_6fusion15FusionCallbacksIS1I_NS1O_17LinearCombinationISJ_fSJ_fLNS_15FloatRoundStyleE2EEES1J_S1N_JEEENS4_5SM1004TMEM4LOAD26SM100_TMEM_LOAD_32dp32b32xENS4_13SM90_TMA_LOADENS12_INS13_ILi2ELi4ELi3EEES16_NST_INS5_IJS17_S1L_EEENS5_IJS1L_SC_EEEEEEENS4_39AutoVectorizingCopyWithAssumedAlignmentILi128EEENS4_14SM90_TMA_STOREES23_S25_S25_EEEvvEEEEvNT_6ParamsE)
        /*09b4*/ 	.short	0x0380
        /*09b6*/ 	.short	0x0800


	//----- nvinfo : EIATTR_SW_WAR
	.align		4
.L_55:
        /*09b8*/ 	.byte	0x04, 0x36
        /*09ba*/ 	.short	(.L_57 - .L_56)
.L_56:
        /*09bc*/ 	.word	0x00000008
.L_57:


//--------------------- .nv.callgraph             --------------------------
	.section	.nv.callgraph,"",@"SHT_CUDA_CALLGRAPH"
	.align	4
	.sectionentsize	8
	.align		4
        /*0000*/ 	.word	0x00000000
	.align		4
        /*0004*/ 	.word	0xffffffff
	.align		4
        /*0008*/ 	.word	index@(_ZN7cutlass13device_kernelINS_4gemm6kernel13GemmUniversalIN4cute5tupleIJiiiiEEENS1_10collective13CollectiveMmaINS1_35MainloopSm100TmaUmmaWarpSpecializedILi5ELi2ELi4ENS5_IJNS4_1CILi2EEENSA_ILi1EEESC_EEEEENS5_IJNSA_ILi256EEENSA_ILi64EEENSA_ILi128EEEEEENS_10bfloat16_tENS5_IJlSC_lEEESJ_SK_NS4_8TiledMMAINS4_8MMA_AtomIJNS4_26SM100_MMA_F16BF16_2x1SM_SSISJ_SJ_fLi256ELi64ELNS4_4UMMA5MajorE0ELSP_0ELNSO_7ScaleInE0ELSQ_0EEEEEENS4_6LayoutINS5_IJSC_SC_SC_EEENS5_IJNSA_ILi0EEESV_SV_EEEEENS5_IJNS4_10UnderscoreESY_SY_EEEEENS4_18SM100_TMA_2SM_LOADENS4_14ComposedLayoutINS4_7SwizzleILi3ELi4ELi3EEENS4_18smem_ptr_flag_bitsILi16EEENST_INS5_IJNSA_ILi8EEESG_EEENS5_IJSG_SC_EEEEEEEvNS4_8identityES11_S1B_vS1C_EENS_8epilogue10collective18CollectiveEpilogueINS1E_23Sm100TmaWarpSpecializedILi3ELi2ELi32ELb1ELb0EEEJNS5_IJSH_SG_SH_EEENS5_IJNST_ISH_SC_EENST_INSA_ILi32EEESC_EEEEESJ_SK_SJ_SK_NS1E_6fusion15FusionCallbacksIS1I_NS1O_17LinearCombinationISJ_fSJ_fLNS_15FloatRoundStyleE2EEES1J_S1N_JEEENS4_5SM1004TMEM4LOAD26SM100_TMEM_LOAD_32dp32b32xENS4_13SM90_TMA_LOADENS12_INS13_ILi2ELi4ELi3EEES16_NST_INS5_IJS17_S1L_EEENS5_IJS1L_SC_EEEEEEENS4_39AutoVectorizingCopyWithAssumedAlignmentILi128EEENS4_14SM90_TMA_STOREES23_S25_S25_EEEvvEEEEvNT_6ParamsE)
	.align		4
        /*000c*/ 	.word	index@(__assertfail)
	.align		4
        /*0010*/ 	.word	0x00000000
	.align		4
        /*0014*/ 	.word	0xfffffffe
	.align		4
        /*0018*/ 	.word	0x00000000
	.align		4
        /*001c*/ 	.word	0xfffffffd
	.align		4
        /*0020*/ 	.word	0x00000000
	.align		4
        /*0024*/ 	.word	0xfffffffc


//--------------------- .nv.constant4             --------------------------
	.section	.nv.constant4,"a",@progbits
	.align	8
	.align		8
.nv.constant4:
        /*0000*/ 	.dword	__assertfail
	.align		8
        /*0008*/ 	.dword	__unnamed_1
	.align		8
        /*0010*/ 	.dword	__unnamed_2
	.align		8
        /*0018*/ 	.dword	_ZN39_INTERNAL_e2058fe2_4_k_cu_e8a8c7e2_87404cuda3std3__45__cpo5beginE
	.align		8
        /*0020*/ 	.dword	_ZN39_INTERNAL_e2058fe2_4_k_cu_e8a8c7e2_87404cuda3std3__45__cpo3endE
	.align		8
        /*0028*/ 	.dword	_ZN39_INTERNAL_e2058fe2_4_k_cu_e8a8c7e2_87404cuda3std3__45__cpo6cbeginE
	.align		8
        /*0030*/ 	.dword	_ZN39_INTERNAL_e2058fe2_4_k_cu_e8a8c7e2_87404cuda3std3__45__cpo4cendE
	.align		8
        /*0038*/ 	.dword	_ZN39_INTERNAL_e2058fe2_4_k_cu_e8a8c7e2_87404cuda3std3__441_GLOBAL__N__e2058fe2_4_k_cu_e8a8c7e2_87406ignoreE
	.align		8
        /*0040*/ 	.dword	_ZN39_INTERNAL_e2058fe2_4_k_cu_e8a8c7e2_87404cuda3std3__419piecewise_constructE
	.align		8
        /*0048*/ 	.dword	_ZN39_INTERNAL_e2058fe2_4_k_cu_e8a8c7e2_87404cuda3std3__48in_placeE
	.align		8
        /*0050*/ 	.dword	_ZN39_INTERNAL_e2058fe2_4_k_cu_e8a8c7e2_87404cuda3std6ranges3__45__cpo4swapE
	.align		8
        /*0058*/ 	.dword	_ZN39_INTERNAL_e2058fe2_4_k_cu_e8a8c7e2_87404cuda3std6ranges3__45__cpo9iter_moveE
	.align		8
        /*0060*/ 	.dword	_ZN39_INTERNAL_e2058fe2_4_k_cu_e8a8c7e2_87404cute7productE
	.align		8
        /*0068*/ 	.dword	_ZN39_INTERNAL_e2058fe2_4_k_cu_e8a8c7e2_87404cute1_E
	.align		8
        /*0070*/ 	.dword	$str$25
	.align		8
        /*0078*/ 	.dword	$str$26
	.align		8
        /*0080*/ 	.dword	$str$27
	.align		8
        /*0088*/ 	.dword	$str$28


//--------------------- .text._ZN7cutlass13device_kernelINS_4gemm6kernel13GemmUniversalIN4cute5tupleIJiiiiEEENS1_10collective13CollectiveMmaINS1_35MainloopSm100TmaUmmaWarpSpecializedILi5ELi2ELi4ENS5_IJNS4_1CILi2EEENSA_ILi1EEESC_EEEEENS5_IJNSA_ILi256EEENSA_ILi64EEENSA_ILi128EEEEEENS_10bfloat16_tENS5_IJlSC_lEEESJ_SK_NS4_8TiledMMAINS4_8MMA_AtomIJNS4_26SM100_MMA_F16BF16_2x1SM_SSISJ_SJ_fLi256ELi64ELNS4_4UMMA5MajorE0ELSP_0ELNSO_7ScaleInE0ELSQ_0EEEEEENS4_6LayoutINS5_IJSC_SC_SC_EEENS5_IJNSA_ILi0EEESV_SV_EEEEENS5_IJNS4_10UnderscoreESY_SY_EEEEENS4_18SM100_TMA_2SM_LOADENS4_14ComposedLayoutINS4_7SwizzleILi3ELi4ELi3EEENS4_18smem_ptr_flag_bitsILi16EEENST_INS5_IJNSA_ILi8EEESG_EEENS5_IJSG_SC_EEEEEEEvNS4_8identityES11_S1B_vS1C_EENS_8epilogue10collective18CollectiveEpilogueINS1E_23Sm100TmaWarpSpecializedILi3ELi2ELi32ELb1ELb0EEEJNS5_IJSH_SG_SH_EEENS5_IJNST_ISH_SC_EENST_INSA_ILi32EEESC_EEEEESJ_SK_SJ_SK_NS1E_6fusion15FusionCallbacksIS1I_NS1O_17LinearCombinationISJ_fSJ_fLNS_15FloatRoundStyleE2EEES1J_S1N_JEEENS4_5SM1004TMEM4LOAD26SM100_TMEM_LOAD_32dp32b32xENS4_13SM90_TMA_LOADENS12_INS13_ILi2ELi4ELi3EEES16_NST_INS5_IJS17_S1L_EEENS5_IJS1L_SC_EEEEEEENS4_39AutoVectorizingCopyWithAssumedAlignmentILi128EEENS4_14SM90_TMA_STOREES23_S25_S25_EEEvvEEEEvNT_6ParamsE --------------------------
	.section	.text._ZN7cutlass13device_kernelINS_4gemm6kernel13GemmUniversalIN4cute5tupleIJiiiiEEENS1_10collective13CollectiveMmaINS1_35MainloopSm100TmaUmmaWarpSpecializedILi5ELi2ELi4ENS5_IJNS4_1CILi2EEENSA_ILi1EEESC_EEEEENS5_IJNSA_ILi256EEENSA_ILi64EEENSA_ILi128EEEEEENS_10bfloat16_tENS5_IJlSC_lEEESJ_SK_NS4_8TiledMMAINS4_8MMA_AtomIJNS4_26SM100_MMA_F16BF16_2x1SM_SSISJ_SJ_fLi256ELi64ELNS4_4UMMA5MajorE0ELSP_0ELNSO_7ScaleInE0ELSQ_0EEEEEENS4_6LayoutINS5_IJSC_SC_SC_EEENS5_IJNSA_ILi0EEESV_SV_EEEEENS5_IJNS4_10UnderscoreESY_SY_EEEEENS4_18SM100_TMA_2SM_LOADENS4_14ComposedLayoutINS4_7SwizzleILi3ELi4ELi3EEENS4_18smem_ptr_flag_bitsILi16EEENST_INS5_IJNSA_ILi8EEESG_EEENS5_IJSG_SC_EEEEEEEvNS4_8identityES11_S1B_vS1C_EENS_8epilogue10collective18CollectiveEpilogueINS1E_23Sm100TmaWarpSpecializedILi3ELi2ELi32ELb1ELb0EEEJNS5_IJSH_SG_SH_EEENS5_IJNST_ISH_SC_EENST_INSA_ILi32EEESC_EEEEESJ_SK_SJ_SK_NS1E_6fusion15FusionCallbacksIS1I_NS1O_17LinearCombinationISJ_fSJ_fLNS_15FloatRoundStyleE2EEES1J_S1N_JEEENS4_5SM1004TMEM4LOAD26SM100_TMEM_LOAD_32dp32b32xENS4_13SM90_TMA_LOADENS12_INS13_ILi2ELi4ELi3EEES16_NST_INS5_IJS17_S1L_EEENS5_IJS1L_SC_EEEEEEENS4_39AutoVectorizingCopyWithAssumedAlignmentILi128EEENS4_14SM90_TMA_STOREES23_S25_S25_EEEvvEEEEvNT_6ParamsE,"ax",@progbits
	.align	128
.text._ZN7cutlass13device_kernelINS_4gemm6kernel13GemmUniversalIN4cute5tupleIJiiiiEEENS1_10collective13CollectiveMmaINS1_35MainloopSm100TmaUmmaWarpSpecializedILi5ELi2ELi4ENS5_IJNS4_1CILi2EEENSA_ILi1EEESC_EEEEENS5_IJNSA_ILi256EEENSA_ILi64EEENSA_ILi128EEEEEENS_10bfloat16_tENS5_IJlSC_lEEESJ_SK_NS4_8TiledMMAINS4_8MMA_AtomIJNS4_26SM100_MMA_F16BF16_2x1SM_SSISJ_SJ_fLi256ELi64ELNS4_4UMMA5MajorE0ELSP_0ELNSO_7ScaleInE0ELSQ_0EEEEEENS4_6LayoutINS5_IJSC_SC_SC_EEENS5_IJNSA_ILi0EEESV_SV_EEEEENS5_IJNS4_10UnderscoreESY_SY_EEEEENS4_18SM100_TMA_2SM_LOADENS4_14ComposedLayoutINS4_7SwizzleILi3ELi4ELi3EEENS4_18smem_ptr_flag_bitsILi16EEENST_INS5_IJNSA_ILi8EEESG_EEENS5_IJSG_SC_EEEEEEEvNS4_8identityES11_S1B_vS1C_EENS_8epilogue10collective18CollectiveEpilogueINS1E_23Sm100TmaWarpSpecializedILi3ELi2ELi32ELb1ELb0EEEJNS5_IJSH_SG_SH_EEENS5_IJNST_ISH_SC_EENST_INSA_ILi32EEESC_EEEEESJ_SK_SJ_SK_NS1E_6fusion15FusionCallbacksIS1I_NS1O_17LinearCombinationISJ_fSJ_fLNS_15FloatRoundStyleE2EEES1J_S1N_JEEENS4_5SM1004TMEM4LOAD26SM100_TMEM_LOAD_32dp32b32xENS4_13SM90_TMA_LOADENS12_INS13_ILi2ELi4ELi3EEES16_NST_INS5_IJS17_S1L_EEENS5_IJS1L_SC_EEEEEEENS4_39AutoVectorizingCopyWithAssumedAlignmentILi128EEENS4_14SM90_TMA_STOREES23_S25_S25_EEEvvEEEEvNT_6ParamsE:
        .type           _ZN7cutlass13device_kernelINS_4gemm6kernel13GemmUniversalIN4cute5tupleIJiiiiEEENS1_10collective13CollectiveMmaINS1_35MainloopSm100TmaUmmaWarpSpecializedILi5ELi2ELi4ENS5_IJNS4_1CILi2EEENSA_ILi1EEESC_EEEEENS5_IJNSA_ILi256EEENSA_ILi64EEENSA_ILi128EEEEEENS_10bfloat16_tENS5_IJlSC_lEEESJ_SK_NS4_8TiledMMAINS4_8MMA_AtomIJNS4_26SM100_MMA_F16BF16_2x1SM_SSISJ_SJ_fLi256ELi64ELNS4_4UMMA5MajorE0ELSP_0ELNSO_7ScaleInE0ELSQ_0EEEEEENS4_6LayoutINS5_IJSC_SC_SC_EEENS5_IJNSA_ILi0EEESV_SV_EEEEENS5_IJNS4_10UnderscoreESY_SY_EEEEENS4_18SM100_TMA_2SM_LOADENS4_14ComposedLayoutINS4_7SwizzleILi3ELi4ELi3EEENS4_18smem_ptr_flag_bitsILi16EEENST_INS5_IJNSA_ILi8EEESG_EEENS5_IJSG_SC_EEEEEEEvNS4_8identityES11_S1B_vS1C_EENS_8epilogue10collective18CollectiveEpilogueINS1E_23Sm100TmaWarpSpecializedILi3ELi2ELi32ELb1ELb0EEEJNS5_IJSH_SG_SH_EEENS5_IJNST_ISH_SC_EENST_INSA_ILi32EEESC_EEEEESJ_SK_SJ_SK_NS1E_6fusion15FusionCallbacksIS1I_NS1O_17LinearCombinationISJ_fSJ_fLNS_15FloatRoundStyleE2EEES1J_S1N_JEEENS4_5SM1004TMEM4LOAD26SM100_TMEM_LOAD_32dp32b32xENS4_13SM90_TMA_LOADENS12_INS13_ILi2ELi4ELi3EEES16_NST_INS5_IJS17_S1L_EEENS5_IJS1L_SC_EEEEEEENS4_39AutoVectorizingCopyWithAssumedAlignmentILi128EEENS4_14SM90_TMA_STOREES23_S25_S25_EEEvvEEEEvNT_6ParamsE,@function
        .size           _ZN7cutlass13device_kernelINS_4gemm6kernel13GemmUniversalIN4cute5tupleIJiiiiEEENS1_10collective13CollectiveMmaINS1_35MainloopSm100TmaUmmaWarpSpecializedILi5ELi2ELi4ENS5_IJNS4_1CILi2EEENSA_ILi1EEESC_EEEEENS5_IJNSA_ILi256EEENSA_ILi64EEENSA_ILi128EEEEEENS_10bfloat16_tENS5_IJlSC_lEEESJ_SK_NS4_8TiledMMAINS4_8MMA_AtomIJNS4_26SM100_MMA_F16BF16_2x1SM_SSISJ_SJ_fLi256ELi64ELNS4_4UMMA5MajorE0ELSP_0ELNSO_7ScaleInE0ELSQ_0EEEEEENS4_6LayoutINS5_IJSC_SC_SC_EEENS5_IJNSA_ILi0EEESV_SV_EEEEENS5_IJNS4_10UnderscoreESY_SY_EEEEENS4_18SM100_TMA_2SM_LOADENS4_14ComposedLayoutINS4_7SwizzleILi3ELi4ELi3EEENS4_18smem_ptr_flag_bitsILi16EEENST_INS5_IJNSA_ILi8EEESG_EEENS5_IJSG_SC_EEEEEEEvNS4_8identityES11_S1B_vS1C_EENS_8epilogue10collective18CollectiveEpilogueINS1E_23Sm100TmaWarpSpecializedILi3ELi2ELi32ELb1ELb0EEEJNS5_IJSH_SG_SH_EEENS5_IJNST_ISH_SC_EENST_INSA_ILi32EEESC_EEEEESJ_SK_SJ_SK_NS1E_6fusion15FusionCallbacksIS1I_NS1O_17LinearCombinationISJ_fSJ_fLNS_15FloatRoundStyleE2EEES1J_S1N_JEEENS4_5SM1004TMEM4LOAD26SM100_TMEM_LOAD_32dp32b32xENS4_13SM90_TMA_LOADENS12_INS13_ILi2ELi4ELi3EEES16_NST_INS5_IJS17_S1L_EEENS5_IJS1L_SC_EEEEEEENS4_39AutoVectorizingCopyWithAssumedAlignmentILi128EEENS4_14SM90_TMA_STOREES23_S25_S25_EEEvvEEEEvNT_6ParamsE,(.L_x_178 - _ZN7cutlass13device_kernelINS_4gemm6kernel13GemmUniversalIN4cute5tupleIJiiiiEEENS1_10collective13CollectiveMmaINS1_35MainloopSm100TmaUmmaWarpSpecializedILi5ELi2ELi4ENS5_IJNS4_1CILi2EEENSA_ILi1EEESC_EEEEENS5_IJNSA_ILi256EEENSA_ILi64EEENSA_ILi128EEEEEENS_10bfloat16_tENS5_IJlSC_lEEESJ_SK_NS4_8TiledMMAINS4_8MMA_AtomIJNS4_26SM100_MMA_F16BF16_2x1SM_SSISJ_SJ_fLi256ELi64ELNS4_4UMMA5MajorE0ELSP_0ELNSO_7ScaleInE0ELSQ_0EEEEEENS4_6LayoutINS5_IJSC_SC_SC_EEENS5_IJNSA_ILi0EEESV_SV_EEEEENS5_IJNS4_10UnderscoreESY_SY_EEEEENS4_18SM100_TMA_2SM_LOADENS4_14ComposedLayoutINS4_7SwizzleILi3ELi4ELi3EEENS4_18smem_ptr_flag_bitsILi16EEENST_INS5_IJNSA_ILi8EEESG_EEENS5_IJSG_SC_EEEEEEEvNS4_8identityES11_S1B_vS1C_EENS_8epilogue10collective18CollectiveEpilogueINS1E_23Sm100TmaWarpSpecializedILi3ELi2ELi32ELb1ELb0EEEJNS5_IJSH_SG_SH_EEENS5_IJNST_ISH_SC_EENST_INSA_ILi32EEESC_EEEEESJ_SK_SJ_SK_NS1E_6fusion15FusionCallbacksIS1I_NS1O_17LinearCombinationISJ_fSJ_fLNS_15FloatRoundStyleE2EEES1J_S1N_JEEENS4_5SM1004TMEM4LOAD26SM100_TMEM_LOAD_32dp32b32xENS4_13SM90_TMA_LOADENS12_INS13_ILi2ELi4ELi3EEES16_NST_INS5_IJS17_S1L_EEENS5_IJS1L_SC_EEEEEEENS4_39AutoVectorizingCopyWithAssumedAlignmentILi128EEENS4_14SM90_TMA_STOREES23_S25_S25_EEEvvEEEEvNT_6ParamsE)
        .other          _ZN7cutlass13device_kernelINS_4gemm6kernel13GemmUniversalIN4cute5tupleIJiiiiEEENS1_10collective13CollectiveMmaINS1_35MainloopSm100TmaUmmaWarpSpecializedILi5ELi2ELi4ENS5_IJNS4_1CILi2EEENSA_ILi1EEESC_EEEEENS5_IJNSA_ILi256EEENSA_ILi64EEENSA_ILi128EEEEEENS_10bfloat16_tENS5_IJlSC_lEEESJ_SK_NS4_8TiledMMAINS4_8MMA_AtomIJNS4_26SM100_MMA_F16BF16_2x1SM_SSISJ_SJ_fLi256ELi64ELNS4_4UMMA5MajorE0ELSP_0ELNSO_7ScaleInE0ELSQ_0EEEEEENS4_6LayoutINS5_IJSC_SC_SC_EEENS5_IJNSA_ILi0EEESV_SV_EEEEENS5_IJNS4_10UnderscoreESY_SY_EEEEENS4_18SM100_TMA_2SM_LOADENS4_14ComposedLayoutINS4_7SwizzleILi3ELi4ELi3EEENS4_18smem_ptr_flag_bitsILi16EEENST_INS5_IJNSA_ILi8EEESG_EEENS5_IJSG_SC_EEEEEEEvNS4_8identityES11_S1B_vS1C_EENS_8epilogue10collective18CollectiveEpilogueINS1E_23Sm100TmaWarpSpecializedILi3ELi2ELi32ELb1ELb0EEEJNS5_IJSH_SG_SH_EEENS5_IJNST_ISH_SC_EENST_INSA_ILi32EEESC_EEEEESJ_SK_SJ_SK_NS1E_6fusion15FusionCallbacksIS1I_NS1O_17LinearCombinationISJ_fSJ_fLNS_15FloatRoundStyleE2EEES1J_S1N_JEEENS4_5SM1004TMEM4LOAD26SM100_TMEM_LOAD_32dp32b32xENS4_13SM90_TMA_LOADENS12_INS13_ILi2ELi4ELi3EEES16_NST_INS5_IJS17_S1L_EEENS5_IJS1L_SC_EEEEEEENS4_39AutoVectorizingCopyWithAssumedAlignmentILi128EEENS4_14SM90_TMA_STOREES23_S25_S25_EEEvvEEEEvNT_6ParamsE,@"STO_CUDA_ENTRY STV_DEFAULT"
_ZN7cutlass13device_kernelINS_4gemm6kernel13GemmUniversalIN4cute5tupleIJiiiiEEENS1_10collective13CollectiveMmaINS1_35MainloopSm100TmaUmmaWarpSpecializedILi5ELi2ELi4ENS5_IJNS4_1CILi2EEENSA_ILi1EEESC_EEEEENS5_IJNSA_ILi256EEENSA_ILi64EEENSA_ILi128EEEEEENS_10bfloat16_tENS5_IJlSC_lEEESJ_SK_NS4_8TiledMMAINS4_8MMA_AtomIJNS4_26SM100_MMA_F16BF16_2x1SM_SSISJ_SJ_fLi256ELi64ELNS4_4UMMA5MajorE0ELSP_0ELNSO_7ScaleInE0ELSQ_0EEEEEENS4_6LayoutINS5_IJSC_SC_SC_EEENS5_IJNSA_ILi0EEESV_SV_EEEEENS5_IJNS4_10UnderscoreESY_SY_EEEEENS4_18SM100_TMA_2SM_LOADENS4_14ComposedLayoutINS4_7SwizzleILi3ELi4ELi3EEENS4_18smem_ptr_flag_bitsILi16EEENST_INS5_IJNSA_ILi8EEESG_EEENS5_IJSG_SC_EEEEEEEvNS4_8identityES11_S1B_vS1C_EENS_8epilogue10collective18CollectiveEpilogueINS1E_23Sm100TmaWarpSpecializedILi3ELi2ELi32ELb1ELb0EEEJNS5_IJSH_SG_SH_EEENS5_IJNST_ISH_SC_EENST_INSA_ILi32EEESC_EEEEESJ_SK_SJ_SK_NS1E_6fusion15FusionCallbacksIS1I_NS1O_17LinearCombinationISJ_fSJ_fLNS_15FloatRoundStyleE2EEES1J_S1N_JEEENS4_5SM1004TMEM4LOAD26SM100_TMEM_LOAD_32dp32b32xENS4_13SM90_TMA_LOADENS12_INS13_ILi2ELi4ELi3EEES16_NST_INS5_IJS17_S1L_EEENS5_IJS1L_SC_EEEEEEENS4_39AutoVectorizingCopyWithAssumedAlignmentILi128EEENS4_14SM90_TMA_STOREES23_S25_S25_EEEvvEEEEvNT_6ParamsE:
[----:B------:R-:W1:Y:S01]  /*0000*/  LDC R1, c[0x0][0x37c] ;  /* 0x0000df00ff017b82 */ /* 0x000e620000000800 */
[----:B------:R-:W2:Y:S01]  /*0010*/  S2R R97, SR_TID.X ;  /* 0x0000000000617919 */ /* 0x000ea20000002100 */
[----:B------:R-:W3:Y:S06]  /*0020*/  LDCU.64 UR6, c[0x0][0x890] ;  /* 0x00011200ff0677ac */ /* 0x000eec0008000a00 */
[----:B------:R-:W4:Y:S01]  /*0030*/  S2UR UR37, SR_CgaCtaId ;  /* 0x00000000002579c3 */ /* 0x000f220000008800 */
[----:B------:R-:W-:Y:S02]  /*0040*/  PRMT R92, RZ, 0x7610, R92 ;  /* 0x00007610ff5c7816 */ /* 0x000fe4000000005c */
[----:B------:R-:W-:Y:S01]  /*0050*/  ELECT P1, URZ, PT ;  /* 0x0000000000ff782f */ /* 0x000fe20003820000 */
[----:B------:R-:W1:Y:S01]  /*0060*/  LDCU.64 UR46, c[0x0][0x358] ;  /* 0x00006b00ff2e77ac */ /* 0x000e620008000a00 */
[----:B---3--:R-:W-:-:S04]  /*0070*/  UISETP.NE.U32.AND UP0, UPT, UR6, URZ, UPT ;  /* 0x000000ff0600728c */ /* 0x008fc8000bf05070 */
[----:B------:R-:W-:Y:S02]  /*0080*/  UISETP.NE.AND.EX UP0, UPT, UR7, URZ, UPT, UP0 ;  /* 0x000000ff0700728c */ /* 0x000fe4000bf05300 */
[----:B----4-:R-:W-:Y:S02]  /*0090*/  ULOP3.LUT UR5, UR37, 0x1, URZ, 0xc0, !UPT ;  /* 0x0000000125057892 */ /* 0x010fe4000f8ec0ff */
[----:B------:R-:W-:Y:S01]  /*00a0*/  ULOP3.LUT UR4, UR37, 0x1, URZ, 0x3c, !UPT ;  /* 0x0000000125047892 */ /* 0x000fe2000f8e3cff */
[----:B--2---:R-:W-:-:S05]  /*00b0*/  SHF.R.U32.HI R96, RZ, 0x5, R97 ;  /* 0x00000005ff607819 */ /* 0x004fca0000011661 */
[----:B------:R-:W2:Y:S02]  /*00c0*/  SHFL.IDX PT, R0, R96, RZ, 0x1f ;  /* 0x00001fff60007589 */ /* 0x000ea400000e0000 */
[----:B--2---:R-:W-:Y:S01]  /*00d0*/  R2UR UR10, R0 ;  /* 0x00000000000a72ca */ /* 0x004fe200000e0000 */
[----:B-1----:R-:W-:-:S14]  /*00e0*/  BRA.U UP0, `(.L_x_0) ;  /* 0x00000001002c7547 */ /* 0x002fdc000b800000 */
[----:B------:R-:W1:Y:S02]  /*00f0*/  LDCU.64 UR8, c[0x0][0x888] ;  /* 0x00011100ff0877ac */ /* 0x000e640008000a00 */
[----:B-1----:R-:W-:-:S04]  /*0100*/  UISETP.NE.U32.AND UP0, UPT, UR8, URZ, UPT ;  /* 0x000000ff0800728c */ /* 0x002fc8000bf05070 */
[----:B------:R-:W-:-:S09]  /*0110*/  UISETP.NE.AND.EX UP0, UPT, UR9, URZ, UPT, UP0 ;  /* 0x000000ff0900728c */ /* 0x000fd2000bf05300 */
[----:B------:R-:W-:Y:S05]  /*0120*/  BRA.U !UP0, `(.L_x_1) ;  /* 0x0000000108107547 */ /* 0x000fea000b800000 */
[----:B------:R-:W1:Y:S02]  /*0130*/  LDC.64 R2, c[0x0][0x888] ;  /* 0x00022200ff027b82 */ /* 0x000e640000000a00 */
[----:B-1----:R1:W5:Y:S01]  /*0140*/  LDG.E R49, desc[UR46][R2.64] ;  /* 0x0000002e02317981 */ /* 0x002362000c1e1900 */
[----:B------:R-:W-:Y:S01]  /*0150*/  HFMA2 R92, -RZ, RZ, 0, 5.9604644775390625e-08 ;  /* 0x00000001ff5c7431 */ /* 0x000fe200000001ff */
[----:B------:R-:W-:Y:S05]  /*0160*/  BRA `(.L_x_0) ;  /* 0x00000000000c7947 */ /* 0x000fea0003800000 */
.L_x_1:
[----:B------:R-:W1:Y:S01]  /*0170*/  LDCU UR8, c[0x0][0x880] ;  /* 0x00011000ff0877ac */ /* 0x000e620008000800 */
[----:B------:R-:W-:Y:S01]  /*0180*/  HFMA2 R92, -RZ, RZ, 0, 5.9604644775390625e-08 ;  /* 0x00000001ff5c7431 */ /* 0x000fe200000001ff */
[----:B-1----:R-:W-:-:S07]  /*0190*/  MOV R49, UR8 ;  /* 0x0000000800317c02 */ /* 0x002fce0008000f00 */
.L_x_0:
[----:B------:R-:W2:Y:S02]  /*01a0*/  LDCU.64 UR8, c[0x0][0x8b0] ;  /* 0x00011600ff0877ac */ /* 0x000ea40008000a00 */
[----:B--2---:R-:W-:-:S04]  /*01b0*/  UISETP.NE.U32.AND UP0, UPT, UR8, URZ, UPT ;  /* 0x000000ff0800728c */ /* 0x004fc8000bf05070 */
[----:B------:R-:W-:-:S09]  /*01c0*/  UISETP.NE.AND.EX UP0, UPT, UR9, URZ, UPT, UP0 ;  /* 0x000000ff0900728c */ /* 0x000fd2000bf05300 */
[----:B------:R-:W-:Y:S05]  /*01d0*/  BRA.U UP0, `(.L_x_2) ;  /* 0x0000000100247547 */ /* 0x000fea000b800000 */
[----:B------:R-:W2:Y:S02]  /*01e0*/  LDCU.64 UR8, c[0x0][0x8a8] ;  /* 0x00011500ff0877ac */ /* 0x000ea40008000a00 */
[----:B--2---:R-:W-:-:S04]  /*01f0*/  UISETP.NE.U32.AND UP0, UPT, UR8, URZ, UPT ;  /* 0x000000ff0800728c */ /* 0x004fc8000bf05070 */
[----:B------:R-:W-:-:S09]  /*0200*/  UISETP.NE.AND.EX UP0, UPT, UR9, URZ, UPT, UP0 ;  /* 0x000000ff0900728c */ /* 0x000fd2000bf05300 */
[----:B------:R-:W-:Y:S05]  /*0210*/  BRA.U !UP0, `(.L_x_3) ;  /* 0x00000001080c7547 */ /* 0x000fea000b800000 */
[----:B-1----:R-:W1:Y:S02]  /*0220*/  LDC.64 R2, c[0x0][0x8a8] ;  /* 0x00022a00ff027b82 */ /* 0x002e640000000a00 */
[----:B-1----:R2:W5:Y:S01]  /*0230*/  LDG.E R47, desc[UR46][R2.64] ;  /* 0x0000002e022f7981 */ /* 0x002562000c1e1900 */
[----:B------:R-:W-:Y:S05]  /*0240*/  BRA `(.L_x_2) ;  /* 0x0000000000087947 */ /* 0x000fea0003800000 */
.L_x_3:
[----:B------:R-:W2:Y:S02]  /*0250*/  LDCU UR8, c[0x0][0x8a0] ;  /* 0x00011400ff0877ac */ /* 0x000ea40008000800 */
[----:B--2---:R-:W-:Y:S02]  /*0260*/  MOV R47, UR8 ;  /* 0x00000008002f7c02 */ /* 0x004fe40008000f00 */
.L_x_2:
[----:B------:R-:W-:Y:S01]  /*0270*/  IMAD.U32 R0, RZ, RZ, UR10 ;  /* 0x0000000aff007e24 */ /* 0x000fe2000f8e00ff */
[----:B------:R-:W-:Y:S04]  /*0280*/  BSSY.RECONVERGENT B0, `(.L_x_4) ;  /* 0x000000c000007945 */ /* 0x000fe80003800200 */
[C---:B------:R-:W-:Y:S02]  /*0290*/  ISETP.NE.OR P2, PT, R0.reuse, 0x1, !P1 ;  /* 0x000000010000780c */ /* 0x040fe40004f45670 */
[----:B------:R-:W-:-:S11]  /*02a0*/  ISETP.NE.OR P0, PT, R0, 0x3, !P1 ;  /* 0x000000030000780c */ /* 0x000fd60004f05670 */
[----:B------:R-:W-:Y:S05]  /*02b0*/  @P2 BRA `(.L_x_5) ;  /* 0x0000000000202947 */ /* 0x000fea0003800000 */
[----:B------:R-:W3:Y:S02]  /*02c0*/  LDCU.64 UR8, c[0x0][0x348] ;  /* 0x00006900ff0877ac */ /* 0x000ee40008000a00 */
[----:B---3--:R-:W-:Y:S02]  /*02d0*/  UIADD3 UR12, UP1, UPT, UR8, 0x80, URZ ;  /* 0x00000080080c7890 */ /* 0x008fe4000ff3e0ff */
[----:B------:R-:W-:Y:S02]  /*02e0*/  UIADD3 UR8, UP0, UPT, UR8, 0x180, URZ ;  /* 0x0000018008087890 */ /* 0x000fe4000ff1e0ff */
[----:B------:R-:W-:Y:S02]  /*02f0*/  UIADD3.X UR13, UPT, UPT, URZ, UR9, URZ, UP1, !UPT ;  /* 0x00000009ff0d7290 */ /* 0x000fe40008ffe4ff */
[----:B------:R-:W-:-:S07]  /*0300*/  UIADD3.X UR9, UPT, UPT, URZ, UR9, URZ, UP0, !UPT ;  /* 0x00000009ff097290 */ /* 0x000fce00087fe4ff */
[----:B------:R3:W-:Y:S02]  /*0310*/  UTMACCTL.PF [UR12] ;  /* 0x000000000c0079b9 */ /* 0x0007e40008040000 */
[----:B------:R3:W-:Y:S02]  /*0320*/  UTMACCTL.PF [UR8] ;  /* 0x00000000080079b9 */ /* 0x0007e40008040000 */
[----:B---3--:R-:W-:Y:S01]  /*0330*/  NOP ;  /* 0x0000000000007918 */ /* 0x008fe20000000000 */
.L_x_5:
[----:B------:R-:W-:Y:S05]  /*0340*/  BSYNC.RECONVERGENT B0 ;  /* 0x0000000000007941 */ /* 0x000fea0003800200 */
.L_x_4:
[----:B------:R-:W-:Y:S04]  /*0350*/  BSSY.RECONVERGENT B0, `(.L_x_6) ;  /* 0x000000a000007945 */ /* 0x000fe80003800200 */
        /* <DEDUP_REMOVED lines=9> */
.L_x_7:
[----:B------:R-:W-:Y:S05]  /*03f0*/  BSYNC.RECONVERGENT B0 ;  /* 0x0000000000007941 */ /* 0x000fea0003800200 */
.L_x_6:
[----:B------:R-:W3:Y:S01]  /*0400*/  LDCU.64 UR8, c[0x0][0x888] ;  /* 0x00011100ff0877ac */ /* 0x000ee20008000a00 */
[----:B------:R-:W-:Y:S02]  /*0410*/  UISETP.EQ.U32.AND UP1, UPT, UR6, URZ, UPT ;  /* 0x000000ff0600728c */ /* 0x000fe4000bf22070 */
[----:B------:R-:W-:Y:S02]  /*0420*/  UPLOP3.LUT UP5, UPT, UPT, UPT, UPT, 0x80, 0x8 ;  /* 0x000000000008789c */ /* 0x000fe40003faf070 */
[----:B---3--:R-:W-:-:S04]  /*0430*/  UISETP.NE.U32.AND UP0, UPT, UR8, URZ, UPT ;  /* 0x000000ff0800728c */ /* 0x008fc8000bf05070 */
[----:B------:R-:W-:-:S04]  /*0440*/  UISETP.NE.AND.EX UP0, UPT, UR9, URZ, UPT, UP0 ;  /* 0x000000ff0900728c */ /* 0x000fc8000bf05300 */
[----:B------:R-:W-:-:S04]  /*0450*/  UISETP.EQ.OR.EX UP2, UPT, UR7, URZ, !UP0, UP1 ;  /* 0x000000ff0700728c */ /* 0x000fc8000c742710 */
[----:B------:R-:W-:-:S05]  /*0460*/  UP2UR UR53, UPR, URZ, 0x4 ;  /* 0x00000004ff357883 */ /* 0x000fca0008000000 */
[----:B------:R-:W-:Y:S07]  /*0470*/  BRA.U !UP2, `(.L_x_8) ;  /* 0x000000010a207547 */ /* 0x000fee000b800000 */
[----:B------:R-:W-:Y:S01]  /*0480*/  UISETP.NE.U32.AND UP2, UPT, UR6, URZ, UPT ;  /* 0x000000ff0600728c */ /* 0x000fe2000bf45070 */
[----:B-----5:R-:W-:Y:S01]  /*0490*/  FSETP.NEU.AND P0, PT, R49, RZ, PT ;  /* 0x000000ff3100720b */ /* 0x020fe20003f0d000 */
[----:B------:R-:W-:Y:S02]  /*04a0*/  USEL UR6, URZ, 0xffffffff, UP0 ;  /* 0xffffffffff067887 */ /* 0x000fe40008000000 */
[----:B------:R-:W-:-:S10]  /*04b0*/  UISETP.NE.AND.EX UP2, UPT, UR7, URZ, UPT, UP2 ;  /* 0x000000ff0700728c */ /* 0x000fd4000bf45320 */
[----:B------:R-:W-:Y:S01]  /*04c0*/  VOTEU.ANY UP1, P0 ;  /* 0x0000000000ff7886 */ /* 0x000fe20000020100 */
[----:B------:R-:W-:-:S04]  /*04d0*/  @!UP2 USEL UR6, URZ, 0xffffffff, UP1 ;  /* 0xffffffffff06a887 */ /* 0x000fc80008800000 */
[----:B------:R-:W-:-:S04]  /*04e0*/  ULOP3.LUT UR6, UR6, 0x1, URZ, 0xc0, !UPT ;  /* 0x0000000106067892 */ /* 0x000fc8000f8ec0ff */
[----:B------:R-:W-:-:S11]  /*04f0*/  UISETP.NE.U32.AND UP5, UPT, UR6, 0x1, UPT ;  /* 0x000000010600788c */ /* 0x000fd6000bfa5070 */
.L_x_8:
[----:B------:R-:W3:Y:S01]  /*0500*/  SHFL.IDX PT, R0, R96, RZ, 0x1f ;  /* 0x00001fff60007589 */ /* 0x000ee200000e0000 */
[----:B------:R-:W-:-:S04]  /*0510*/  UISETP.NE.AND UP1, UPT, UR10, 0x2, UPT ;  /* 0x000000020a00788c */ /* 0x000fc8000bf25270 */
[----:B------:R-:W-:Y:S02]  /*0520*/  UISETP.EQ.AND UP2, UPT, UR5, URZ, !UP1 ;  /* 0x000000ff0500728c */ /* 0x000fe4000cf42270 */
[----:B------:R-:W-:-:S04]  /*0530*/  USEL UR7, URZ, 0x1, UP1 ;  /* 0x00000001ff077887 */ /* 0x000fc80008800000 */
[----:B------:R-:W-:Y:S02]  /*0540*/  PLOP3.LUT P5, PT, P1, PT, UP2, 0x80, 0x8 ;  /* 0x000000000008781c */ /* 0x000fe40000faf028 */
[----:B---3--:R-:W-:-:S13]  /*0550*/  ISETP.NE.AND P0, PT, R0, RZ, PT ;  /* 0x000000ff0000720c */ /* 0x008fda0003f05270 */
[----:B------:R-:W-:Y:S05]  /*0560*/  @P0 BRA `(.L_x_9) ;  /* 0x00000000004c0947 */ /* 0x000fea0003800000 */
[----:B------:R-:W-:Y:S01]  /*0570*/  UMOV UR8, 0x400 ;  /* 0x0000040000087882 */ /* 0x000fe20000000000 */
[----:B------:R-:W-:Y:S01]  /*0580*/  UMOV UR6, 0x1 ;  /* 0x0000000100067882 */ /* 0x000fe20000000000 */
[----:B------:R-:W-:Y:S02]  /*0590*/  ULEA UR8, UR37, UR8, 0x18 ;  /* 0x0000000825087291 */ /* 0x000fe4000f8ec0ff */
[----:B------:R-:W-:-:S04]  /*05a0*/  UIADD3 UR12, UPT, UPT, -UR6, 0x100000, URZ ;  /* 0x00100000060c7890 */ /* 0x000fc8000fffe1ff */
[----:B------:R-:W-:Y:S02]  /*05b0*/  USHF.L.U32 UR13, UR12, 0xb, URZ ;  /* 0x0000000b0c0d7899 */ /* 0x000fe400080006ff */
[----:B------:R-:W-:Y:S01]  /*05c0*/  USHF.L.U32 UR12, UR12, 0x1, URZ ;  /* 0x000000010c0c7899 */ /* 0x000fe200080006ff */
[----:B------:R-:W-:Y:S01]  /*05d0*/  ELECT P0, URZ, PT ;  /* 0x0000000000ff782f */ /* 0x000fe20003800000 */
[----:B------:R-:W3:Y:S10]  /*05e0*/  FENCE.VIEW.ASYNC.S ;  /* 0x00000000000073c6 */ /* 0x000ef40000000000 */
[----:B---3--:R3:W4:Y:S01]  /*05f0*/  SYNCS.EXCH.64 URZ, [UR8], UR12 ;  /* 0x0000000c08ff75b2 */ /* 0x0087220008000100 */
[----:B------:R3:W1:Y:S01]  /*0600*/  SYNCS.EXCH.64 URZ, [UR8+0x28], UR12 ;  /* 0x0000280c08ff75b2 */ /* 0x0006620008000100 */
        /* <DEDUP_REMOVED lines=8> */
[----:B------:R-:W-:Y:S01]  /*0690*/  NOP ;  /* 0x0000000000007918 */ /* 0x000fe20000000000 */
.L_x_9:
[----:B------:R-:W2:Y:S01]  /*06a0*/  SHFL.IDX PT, R0, R96, RZ, 0x1f ;  /* 0x00001fff60007589 */ /* 0x000ea200000e0000 */
[----:B------:R-:W-:Y:S01]  /*06b0*/  NOP ;  /* 0x0000000000007918 */ /* 0x000fe20000000000 */
[----:B--2---:R-:W-:-:S13]  /*06c0*/  ISETP.NE.AND P0, PT, R0, 0x1, PT ;  /* 0x000000010000780c */ /* 0x004fda0003f05270 */
[----:B------:R-:W-:Y:S05]  /*06d0*/  @P0 BRA `(.L_x_10) ;  /* 0x00000000004c0947 */ /* 0x000fea0003800000 */
[----:B------:R-:W-:Y:S01]  /*06e0*/  UMOV UR9, 0x400 ;  /* 0x0000040000097882 */ /* 0x000fe20000000000 */
[----:B---3--:R-:W-:Y:S01]  /*06f0*/  UMOV UR8, 0x20 ;  /* 0x0000002000087882 */ /* 0x008fe20000000000 */
[----:B------:R-:W-:Y:S01]  /*0700*/  UMOV UR6, 0x80 ;  /* 0x0000008000067882 */ /* 0x000fe20000000000 */
[----:B------:R-:W-:Y:S02]  /*0710*/  ULEA UR9, UR37, UR9, 0x18 ;  /* 0x0000000925097291 */ /* 0x000fe4000f8ec0ff */
[----:B------:R-:W-:-:S04]  /*0720*/  UIADD3 UR12, UPT, UPT, -UR8, 0x100000, URZ ;  /* 0x00100000080c7890 */ /* 0x000fc8000fffe1ff */
[----:B------:R-:W-:Y:S02]  /*0730*/  USHF.L.U32 UR13, UR12, 0xb, URZ ;  /* 0x0000000b0c0d7899 */ /* 0x000fe400080006ff */
[----:B------:R-:W-:Y:S02]  /*0740*/  USHF.L.U32 UR12, UR12, 0x1, URZ ;  /* 0x000000010c0c7899 */ /* 0x000fe400080006ff */
[----:B------:R-:W-:-:S04]  /*0750*/  UIADD3 UR14, UPT, UPT, -UR6, 0x100000, URZ ;  /* 0x00100000060e7890 */ /* 0x000fc8000fffe1ff */
[----:B------:R-:W-:Y:S02]  /*0760*/  USHF.L.U32 UR15, UR14, 0xb, URZ ;  /* 0x0000000b0e0f7899 */ /* 0x000fe400080006ff */
[----:B------:R-:W-:Y:S01]  /*0770*/  USHF.L.U32 UR14, UR14, 0x1, URZ ;  /* 0x000000010e0e7899 */ /* 0x000fe200080006ff */
[----:B------:R-:W-:Y:S01]  /*0780*/  ELECT P0, URZ, PT ;  /* 0x0000000000ff782f */ /* 0x000fe20003800000 */
[----:B------:R-:W2:Y:S02]  /*0790*/  FENCE.VIEW.ASYNC.S ;  /* 0x00000000000073c6 */ /* 0x000ea40000000000 */
[----:B--2---:R2:W3:Y:S08]  /*07a0*/  SYNCS.EXCH.64 URZ, [UR9+0x50], UR12 ;  /* 0x0000500c09ff75b2 */ /* 0x0044f00008000100 */
[----:B------:R2:W1:Y:S01]  /*07b0*/  SYNCS.EXCH.64 URZ, [UR9+0x68], UR14 ;  /* 0x0000680e09ff75b2 */ /* 0x0004620008000100 */
[----:B------:R2:W1:Y:S01]  /*07c0*/  SYNCS.EXCH.64 URZ, [UR9+0x58], UR12 ;  /* 0x0000580c09ff75b2 */ /* 0x0004620008000100 */
[----:B------:R2:W1:Y:S01]  /*07d0*/  SYNCS.EXCH.64 URZ, [UR9+0x70], UR14 ;  /* 0x0000700e09ff75b2 */ /* 0x0004620008000100 */
[----:B------:R2:W1:Y:S01]  /*07e0*/  SYNCS.EXCH.64 URZ, [UR9+0x60], UR12 ;  /* 0x0000600c09ff75b2 */ /* 0x0004620008000100 */
[----:B------:R2:W1:Y:S01]  /*07f0*/  SYNCS.EXCH.64 URZ, [UR9+0x78], UR14 ;  /* 0x0000780e09ff75b2 */ /* 0x0004620008000100 */
[----:B------:R-:W-:Y:S01]  /*0800*/  NOP ;  /* 0x0000000000007918 */ /* 0x000fe20000000000 */
.L_x_10:
[----:B------:R-:W4:Y:S01]  /*0810*/  SHFL.IDX PT, R0, R96, RZ, 0x1f ;  /* 0x00001fff60007589 */ /* 0x000f2200000e0000 */
[----:B------:R-:W-:Y:S01]  /*0820*/  NOP ;  /* 0x0000000000007918 */ /* 0x000fe20000000000 */
[----:B----4-:R-:W-:-:S13]  /*0830*/  ISETP.NE.AND P0, PT, R0, 0x3, PT ;  /* 0x000000030000780c */ /* 0x010fda0003f05270 */
[----:B------:R-:W-:Y:S05]  /*0840*/  @P0 BRA `(.L_x_11) ;  /* 0x00000000002c0947 */ /* 0x000fea0003800000 */
[----:B---3--:R-:W-:Y:S01]  /*0850*/  UMOV UR8, 0x400 ;  /* 0x0000040000087882 */ /* 0x008fe20000000000 */
[----:B------:R-:W-:Y:S01]  /*0860*/  UMOV UR6, 0x20 ;  /* 0x0000002000067882 */ /* 0x000fe20000000000 */
[----:B------:R-:W-:Y:S02]  /*0870*/  ULEA UR8, UR37, UR8, 0x18 ;  /* 0x0000000825087291 */ /* 0x000fe4000f8ec0ff */
[----:B--2---:R-:W-:-:S04]  /*0880*/  UIADD3 UR12, UPT, UPT, -UR6, 0x100000, URZ ;  /* 0x00100000060c7890 */ /* 0x004fc8000fffe1ff */
[----:B------:R-:W-:Y:S02]  /*0890*/  USHF.L.U32 UR13, UR12, 0xb, URZ ;  /* 0x0000000b0c0d7899 */ /* 0x000fe400080006ff */
[----:B------:R-:W-:Y:S01]  /*08a0*/  USHF.L.U32 UR12, UR12, 0x1, URZ ;  /* 0x000000010c0c7899 */ /* 0x000fe200080006ff */
[----:B------:R-:W-:Y:S01]  /*08b0*/  ELECT P0, URZ, PT ;  /* 0x0000000000ff782f */ /* 0x000fe20003800000 */
[----:B------:R-:W2:Y:S10]  /*08c0*/  FENCE.VIEW.ASYNC.S ;  /* 0x00000000000073c6 */ /* 0x000eb40000000000 */
[----:B--2---:R4:W2:Y:S01]  /*08d0*/  SYNCS.EXCH.64 URZ, [UR8+0x80], UR12 ;  /* 0x0000800c08ff75b2 */ /* 0x0048a20008000100 */
[----:B------:R4:W3:Y:S02]  /*08e0*/  SYNCS.EXCH.64 URZ, [UR8+0x88], UR12 ;  /* 0x0000880c08ff75b2 */ /* 0x0008e40008000100 */
[----:B----4-:R-:W-:Y:S01]  /*08f0*/  NOP ;  /* 0x0000000000007918 */ /* 0x010fe20000000000 */
.L_x_11:
[----:B------:R-:W4:Y:S01]  /*0900*/  SHFL.IDX PT, R0, R96, RZ, 0x1f ;  /* 0x00001fff60007589 */ /* 0x000f2200000e0000 */
[----:B------:R-:W-:Y:S01]  /*0910*/  NOP ;  /* 0x0000000000007918 */ /* 0x000fe20000000000 */
[----:B----4-:R-:W-:-:S13]  /*0920*/  ISETP.NE.AND P0, PT, R0, 0x4, PT ;  /* 0x000000040000780c */ /* 0x010fda0003f05270 */
[----:B------:R-:W-:Y:S05]  /*0930*/  @P0 BRA `(.L_x_12) ;  /* 0x0000000000480947 */ /* 0x000fea0003800000 */
[----:B--2---:R-:W-:Y:S01]  /*0940*/  UMOV UR9, 0x1e0 ;  /* 0x000001e000097882 */ /* 0x004fe20000000000 */
[----:B---3--:R-:W-:Y:S01]  /*0950*/  UMOV UR8, 0x400 ;  /* 0x0000040000087882 */ /* 0x008fe20000000000 */
[----:B------:R-:W-:Y:S01]  /*0960*/  USEL UR9, UR9, 0x1a0, UP5 ;  /* 0x000001a009097887 */ /* 0x000fe2000a800000 */
        /* <DEDUP_REMOVED lines=10> */
[----:B--2---:R4:W2:Y:S08]  /*0a10*/  SYNCS.EXCH.64 URZ, [UR8+0x90], UR12 ;  /* 0x0000900c08ff75b2 */ /* 0x0048b00008000100 */
[----:B------:R4:W3:Y:S01]  /*0a20*/  SYNCS.EXCH.64 URZ, [UR8+0xa0], UR14 ;  /* 0x0000a00e08ff75b2 */ /* 0x0008e20008000100 */
[----:B------:R4:W1:Y:S01]  /*0a30*/  SYNCS.EXCH.64 URZ, [UR8+0x98], UR12 ;  /* 0x0000980c08ff75b2 */ /* 0x0008620008000100 */
[----:B------:R4:W1:Y:S02]  /*0a40*/  SYNCS.EXCH.64 URZ, [UR8+0xa8], UR14 ;  /* 0x0000a80e08ff75b2 */ /* 0x0008640008000100 */
[----:B----4-:R-:W-:Y:S01]  /*0a50*/  NOP ;  /* 0x0000000000007918 */ /* 0x010fe20000000000 */
.L_x_12:
[----:B------:R-:W4:Y:S01]  /*0a60*/  SHFL.IDX PT, R0, R96, RZ, 0x1f ;  /* 0x00001fff60007589 */ /* 0x000f2200000e0000 */
[----:B------:R-:W-:Y:S01]  /*0a70*/  NOP ;  /* 0x0000000000007918 */ /* 0x000fe20000000000 */
[----:B----4-:R-:W-:-:S13]  /*0a80*/  ISETP.NE.AND P0, PT, R0, 0x5, PT ;  /* 0x000000050000780c */ /* 0x010fda0003f05270 */
[----:B------:R-:W-:Y:S05]  /*0a90*/  @P0 BRA `(.L_x_13) ;  /* 0x0000000000540947 */ /* 0x000fea0003800000 */
[----:B--2---:R-:W-:Y:S01]  /*0aa0*/  UMOV UR9, 0x400 ;  /* 0x0000040000097882 */ /* 0x004fe20000000000 */
        /* <DEDUP_REMOVED lines=14> */
[----:B------:R4:W1:Y:S01]  /*0b90*/  SYNCS.EXCH.64 URZ, [UR9+0xd8], UR14 ;  /* 0x0000d80e09ff75b2 */ /* 0x0008620008000100 */
[----:B------:R4:W1:Y:S01]  /*0ba0*/  SYNCS.EXCH.64 URZ, [UR9+0xc0], UR12 ;  /* 0x0000c00c09ff75b2 */ /* 0x0008620008000100 */
[----:B------:R4:W1:Y:S01]  /*0bb0*/  SYNCS.EXCH.64 URZ, [UR9+0xe0], UR14 ;  /* 0x0000e00e09ff75b2 */ /* 0x0008620008000100 */
[----:B------:R4:W1:Y:S01]  /*0bc0*/  SYNCS.EXCH.64 URZ, [UR9+0xc8], UR12 ;  /* 0x0000c80c09ff75b2 */ /* 0x0008620008000100 */
[----:B------:R4:W1:Y:S02]  /*0bd0*/  SYNCS.EXCH.64 URZ, [UR9+0xe8], UR14 ;  /* 0x0000e80e09ff75b2 */ /* 0x0008640008000100 */
[----:B----4-:R-:W-:Y:S01]  /*0be0*/  NOP ;  /* 0x0000000000007918 */ /* 0x010fe20000000000 */
.L_x_13:
[----:B------:R-:W4:Y:S01]  /*0bf0*/  SHFL.IDX PT, R0, R96, RZ, 0x1f ;  /* 0x00001fff60007589 */ /* 0x000f2200000e0000 */
[----:B------:R-:W-:Y:S01]  /*0c00*/  ISETP.NE.OR P1, PT, RZ, UR10, !P1 ;  /* 0x0000000aff007c0c */ /* 0x000fe2000cf25670 */
        /* <DEDUP_REMOVED lines=12> */
[----:B------:R4:W3:Y:S01]  /*0cd0*/  SYNCS.EXCH.64 URZ, [UR8+0x100], UR12 ;  /* 0x0001000c08ff75b2 */ /* 0x0008e20008000100 */
[----:B------:R4:W1:Y:S01]  /*0ce0*/  SYNCS.EXCH.64 URZ, [UR8+0xf8], UR12 ;  /* 0x0000f80c08ff75b2 */ /* 0x0008620008000100 */
[----:B------:R4:W1:Y:S02]  /*0cf0*/  SYNCS.EXCH.64 URZ, [UR8+0x108], UR12 ;  /* 0x0001080c08ff75b2 */ /* 0x0008640008000100 */
[----:B----4-:R-:W-:Y:S01]  /*0d00*/  NOP ;  /* 0x0000000000007918 */ /* 0x010fe20000000000 */
.L_x_14:
[----:B------:R-:W-:Y:S01]  /*0d10*/  VOTEU.ALL UP1, P1 ;  /* 0x0000000000ff7886 */ /* 0x000fe20000820000 */
[----:B---3--:R-:W3:Y:S01]  /*0d20*/  LDCU UR8, c[0x0][0x36c] ;  /* 0x00006d80ff0877ac */ /* 0x008ee20008000800 */
[----:B------:R-:W-:Y:S01]  /*0d30*/  NOP ;  /* 0x0000000000007918 */ /* 0x000fe20000000000 */
[----:B------:R-:W-:Y:S01]  /*0d40*/  LOP3.LUT R10, R97, 0x1f, RZ, 0xc0, !PT ;  /* 0x0000001f610a7812 */ /* 0x000fe200078ec0ff */
[----:B--2---:R-:W-:Y:S01]  /*0d50*/  UMOV UR12, 0x20 ;  /* 0x00000020000c7882 */ /* 0x004fe20000000000 */
[----:B------:R-:W-:Y:S01]  /*0d60*/  @!UP1 UMOV UR6, 0x400 ;  /* 0x0000040000069882 */ /* 0x000fe20000000000 */
[----:B------:R-:W-:-:S04]  /*0d70*/  @!UP1 UIADD3 UR12, UPT, UPT, -UR12, 0x100000, URZ ;  /* 0x001000000c0c9890 */ /* 0x000fc8000fffe1ff */
[----:B------:R-:W-:Y:S02]  /*0d80*/  @!UP1 USHF.L.U32 UR13, UR12, 0xb, URZ ;  /* 0x0000000b0c0d9899 */ /* 0x000fe400080006ff */
[----:B------:R-:W-:Y:S02]  /*0d90*/  @!UP1 USHF.L.U32 UR12, UR12, 0x1, URZ ;  /* 0x000000010c0c9899 */ /* 0x000fe400080006ff */
[----:B------:R-:W-:Y:S01]  /*0da0*/  @!UP1 ULEA UR6, UR37, UR6, 0x18 ;  /* 0x0000000625069291 */ /* 0x000fe2000f8ec0ff */
[----:B------:R-:W-:Y:S01]  /*0db0*/  VOTEU.ALL UP1, P1 ;  /* 0x0000000000ff7886 */ /* 0x000fe20000820000 */
[----:B------:R-:W-:Y:S01]  /*0dc0*/  UISETP.NE.AND UP4, UPT, UR10, URZ, UPT ;  /* 0x000000ff0a00728c */ /* 0x000fe2000bf85270 */
[----:B------:R-:W2:Y:S09]  /*0dd0*/  FENCE.VIEW.ASYNC.S ;  /* 0x00000000000073c6 */ /* 0x000eb20000000000 */
[----:B--2---:R2:W4:Y:S01]  /*0de0*/  @!UP1 SYNCS.EXCH.64 URZ, [UR6+0x110], UR12 ;  /* 0x0001100c06ff95b2 */ /* 0x0045220008000100 */
[----:B---3--:R-:W-:-:S09]  /*0df0*/  UISETP.EQ.U32.AND UP1, UPT, UR8, 0x1, UPT ;  /* 0x000000010800788c */ /* 0x008fd2000bf22070 */
[----:B------:R-:W-:Y:S05]  /*0e00*/  BRA.U !UP1, `(.L_x_15) ;  /* 0x0000000109087547 */ /* 0x000fea000b800000 */
[----:B-1--4-:R-:W-:Y:S01]  /*0e10*/  UCGABAR_ARV ;  /* 0x00000000000079c7 */ /* 0x012fe20008000000 */
[----:B------:R-:W-:Y:S05]  /*0e20*/  BRA `(.L_x_16) ;  /* 0x0000000000047947 */ /* 0x000fea0003800000 */
.L_x_15:
[----:B-1--4-:R-:W-:Y:S01]  /*0e30*/  NOP ;  /* 0x0000000000007918 */ /* 0x012fe20000000000 */
.L_x_16:
[----:B------:R-:W1:Y:S01]  /*0e40*/  S2R R15, SR_CTAID.Y ;  /* 0x00000000000f7919 */ /* 0x000e620000002600 */
[----:B------:R-:W-:-:S05]  /*0e50*/  CS2R.32 R91, SR_CgaSize ;  /* 0x00000000005b7805 */ /* 0x000fca0000008a00 */
[----:B------:R-:W-:-:S05]  /*0e60*/  IMAD R91, R91, -0xa0, RZ ;  /* 0xffffff605b5b7824 */ /* 0x000fca00078e02ff */
[----:B--2---:R-:W-:-:S14]  /*0e70*/  R2UR UR6, R91 ;  /* 0x000000005b0672ca */ /* 0x004fdc00000e0000 */
[----:B------:R-:W2:Y:S01]  /*0e80*/  LDCU UR6, c[0x0][UR6+0x2b4] ;  /* 0x00005680060677ac */ /* 0x000ea20008000800 */
[----:B------:R-:W-:-:S05]  /*0e90*/  CS2R.32 R0, SR_CgaSize ;  /* 0x0000000000007805 */ /* 0x000fca0000008a00 */
[----:B------:R-:W-:-:S06]  /*0ea0*/  IMAD R0, R0, -0xa0, RZ ;  /* 0xffffff6000007824 */ /* 0x000fcc00078e02ff */
[----:B------:R-:W3:Y:S01]  /*0eb0*/  LDC R0, c[0x0][R0+0x2a4] ;  /* 0x0000a90000007b82 */ /* 0x000ee20000000800 */
[----:B------:R-:W-:Y:S01]  /*0ec0*/  PRMT R8, RZ, 0x7610, R8 ;  /* 0x00007610ff087816 */ /* 0x000fe20000000008 */
[----:B------:R-:W4:Y:S01]  /*0ed0*/  S2R R9, SR_CTAID.X ;  /* 0x0000000000097919 */ /* 0x000f220000002500 */
[----:B------:R-:W-:-:S05]  /*0ee0*/  CS2R.32 R91, SR_CgaSize ;  /* 0x00000000005b7805 */ /* 0x000fca0000008a00 */
[----:B------:R-:W-:-:S05]  /*0ef0*/  IMAD R91, R91, -0xa0, RZ ;  /* 0xffffff605b5b7824 */ /* 0x000fca00078e02ff */
[----:B------:R-:W-:-:S14]  /*0f00*/  R2UR UR8, R91 ;  /* 0x000000005b0872ca */ /* 0x000fdc00000e0000 */
[----:B------:R-:W3:Y:S01]  /*0f10*/  LDCU UR8, c[0x0][UR8+0x2b0] ;  /* 0x00005600080877ac */ /* 0x000ee20008000800 */
[----:B------:R-:W-:Y:S01]  /*0f20*/  UISETP.NE.AND UP2, UPT, UR10, 0x2, UPT ;  /* 0x000000020a00788c */ /* 0x000fe2000bf45270 */
[----:B------:R-:W2:Y:S01]  /*0f30*/  LDC R11, c[0x0][0xb24] ;  /* 0x0002c900ff0b7b82 */ /* 0x000ea20000000800 */
[----:B------:R-:W-:-:S05]  /*0f40*/  CS2R.32 R2, SR_CgaSize ;  /* 0x0000000000027805 */ /* 0x000fca0000008a00 */
[----:B------:R-:W-:-:S06]  /*0f50*/  IMAD R2, R2, -0xa0, RZ ;  /* 0xffffff6002027824 */ /* 0x000fcc00078e02ff */
[----:B------:R-:W3:Y:S08]  /*0f60*/  LDC R2, c[0x0][R2+0x2a0] ;  /* 0x0000a80002027b82 */ /* 0x000ef00000000800 */
[----:B------:R-:W3:Y:S01]  /*0f70*/  LDC R40, c[0x0][0xb24] ;  /* 0x0002c900ff287b82 */ /* 0x000ee20000000800 */
[----:B-1----:R-:W-:-:S07]  /*0f80*/  I2FP.F32.U32 R90, R15 ;  /* 0x0000000f005a7245 */ /* 0x002fce0000201000 */
[----:B------:R-:W1:Y:S01]  /*0f90*/  S2UR UR36, SR_CTAID.Z ;  /* 0x00000000002479c3 */ /* 0x000e620000002700 */
[----:B--2---:R-:W-:Y:S01]  /*0fa0*/  ISETP.GE.AND P0, PT, R11, 0x1, PT ;  /* 0x000000010b00780c */ /* 0x004fe20003f06270 */
[----:B----4-:R-:W-:Y:S01]  /*0fb0*/  IMAD.MOV.U32 R14, RZ, RZ, R9 ;  /* 0x000000ffff0e7224 */ /* 0x010fe200078e0009 */
[----:B------:R-:W-:Y:S01]  /*0fc0*/  I2FP.F32.U32 R91, R9 ;  /* 0x00000009005b7245 */ /* 0x000fe20000201000 */
[----:B------:R-:W-:Y:S01]  /*0fd0*/  FMUL R90, R90, UR6 ;  /* 0x000000065a5a7c20 */ /* 0x000fe20008400000 */
[----:B------:R-:W2:Y:S03]  /*0fe0*/  LDCU UR6, c[0x0][0xb30] ;  /* 0x00016600ff0677ac */ /* 0x000ea60008000800 */
[----:B---3--:R-:W-:Y:S02]  /*0ff0*/  FMUL R91, R91, UR8 ;  /* 0x000000085b5b7c20 */ /* 0x008fe40008400000 */
[----:B------:R-:W3:Y:S08]  /*1000*/  F2I.U32.TRUNC.NTZ R90, R90 ;  /* 0x0000005a005a7305 */ /* 0x000ef0000020f000 */
[----:B------:R-:W4:Y:S01]  /*1010*/  F2I.U32.TRUNC.NTZ R91, R91 ;  /* 0x0000005b005b7305 */ /* 0x000f22000020f000 */
[----:B--2---:R-:W-:Y:S01]  /*1020*/  UISETP.NE.AND UP3, UPT, UR6, 0x1, UPT ;  /* 0x000000010600788c */ /* 0x004fe2000bf65270 */
[----:B---3--:R-:W-:-:S05]  /*1030*/  IADD3 R90, PT, PT, -R90, RZ, RZ ;  /* 0x000000ff5a5a7210 */ /* 0x008fca0007ffe1ff */
[----:B------:R-:W-:Y:S01]  /*1040*/  IMAD R90, R0, R90, R15 ;  /* 0x0000005a005a7224 */ /* 0x000fe200078e020f */
[----:B------:R-:W-:Y:S01]  /*1050*/  PRMT R0, RZ, 0x7610, R0 ;  /* 0x00007610ff007816 */ /* 0x000fe20000000000 */
[----:B----4-:R-:W-:-:S04]  /*1060*/  IMAD.MOV R91, RZ, RZ, -R91 ;  /* 0x000000ffff5b7224 */ /* 0x010fc800078e0a5b */
[----:B------:R-:W-:Y:S01]  /*1070*/  IMAD R91, R2, R91, R9 ;  /* 0x0000005b025b7224 */ /* 0x000fe200078e0209 */
[----:B-1----:R-:W-:Y:S06]  /*1080*/  BRA.U UP4, `(.L_x_17) ;  /* 0x0000000104247547 */ /* 0x002fec000b800000 */
[----:B------:R-:W-:Y:S01]  /*1090*/  ISETP.NE.AND P1, PT, R90, RZ, PT ;  /* 0x000000ff5a00720c */ /* 0x000fe20003f25270 */
[----:B------:R-:W-:Y:S01]  /*10a0*/  IMAD.MOV.U32 R0, RZ, RZ, 0x3 ;  /* 0x00000003ff007424 */ /* 0x000fe200078e00ff */
[C---:B------:R-:W-:Y:S02]  /*10b0*/  LOP3.LUT R2, R91.reuse, 0xfffffffe, RZ, 0xc0, !PT ;  /* 0xfffffffe5b027812 */ /* 0x040fe400078ec0ff */
[----:B------:R-:W-:Y:S02]  /*10c0*/  ISETP.LT.U32.OR P1, PT, R91, 0x2, !P1 ;  /* 0x000000025b00780c */ /* 0x000fe40004f21470 */
[----:B------:R-:W-:Y:S02]  /*10d0*/  SHF.L.U32 R0, R0, R2, RZ ;  /* 0x0000000200007219 */ /* 0x000fe400000006ff */
[----:B------:R-:W-:Y:S02]  /*10e0*/  SEL R4, RZ, 0x1, !P1 ;  /* 0x00000001ff047807 */ /* 0x000fe40004800000 */
[----:B------:R-:W-:-:S05]  /*10f0*/  SEL R3, RZ, 0x2, !P1 ;  /* 0x00000002ff037807 */ /* 0x000fca0004800000 */
[----:B------:R-:W-:-:S05]  /*1100*/  IMAD.IADD R3, R4, 0x1, R3 ;  /* 0x0000000104037824 */ /* 0x000fca00078e0203 */
[----:B------:R-:W-:Y:S02]  /*1110*/  PRMT R8, R3, 0x7610, R8 ;  /* 0x0000761003087816 */ /* 0x000fe40000000008 */
.L_x_17:
[----:B------:R-:W-:Y:S05]  /*1120*/  @!P0 BRA `(.L_x_18) ;  /* 0x0000000000b88947 */ /* 0x000fea0003800000 */
[----:B------:R-:W1:Y:S01]  /*1130*/  LDC.64 R4, c[0x0][0xb18] ;  /* 0x0002c600ff047b82 */ /* 0x000e620000000a00 */
[----:B------:R-:W-:-:S07]  /*1140*/  ISETP.NE.AND P0, PT, R11, 0x1, PT ;  /* 0x000000010b00780c */ /* 0x000fce0003f05270 */
[----:B------:R-:W2:Y:S08]  /*1150*/  LDC R14, c[0x0][0xb0c] ;  /* 0x0002c300ff0e7b82 */ /* 0x000eb00000000800 */
[----:B------:R-:W3:Y:S08]  /*1160*/  LDC R16, c[0x0][0x370] ;  /* 0x0000dc00ff107b82 */ /* 0x000ef00000000800 */
[----:B------:R-:W4:Y:S01]  /*1170*/  LDC R13, c[0x0][0x374] ;  /* 0x0000dd00ff0d7b82 */ /* 0x000f220000000800 */
[----:B-1----:R-:W-:-:S07]  /*1180*/  ISETP.NE.AND P1, PT, R4, 0x1, PT ;  /* 0x000000010400780c */ /* 0x002fce0003f25270 */
[----:B------:R-:W3:Y:S01]  /*1190*/  LDC.64 R6, c[0x0][0xb10] ;  /* 0x0002c400ff067b82 */ /* 0x000ee20000000a00 */
[----:B--2---:R-:W-:-:S07]  /*11a0*/  ISETP.NE.AND P2, PT, R14, 0x1, PT ;  /* 0x000000010e00780c */ /* 0x004fce0003f45270 */
[----:B------:R-:W1:Y:S08]  /*11b0*/  LDC R12, c[0x0][0xb20] ;  /* 0x0002c800ff0c7b82 */ /* 0x000e700000000800 */
[----:B------:R-:W2:Y:S01]  /*11c0*/  LDC.64 R2, c[0x0][0xb28] ;  /* 0x0002ca00ff027b82 */ /* 0x000ea20000000a00 */
[----:B----4-:R-:W-:-:S04]  /*11d0*/  IMAD.HI.U32 R17, R13, R5, RZ ;  /* 0x000000050d117227 */ /* 0x010fc800078e00ff */
[----:B------:R-:W-:-:S04]  /*11e0*/  IMAD.HI.U32 R5, R15, R5, RZ ;  /* 0x000000050f057227 */ /* 0x000fc800078e00ff */
[----:B---3--:R-:W-:-:S05]  /*11f0*/  IMAD.HI.U32 R18, R16, R6, RZ ;  /* 0x0000000610127227 */ /* 0x008fca00078e00ff */
[-C--:B------:R-:W-:Y:S01]  /*1200*/  @P2 SHF.R.U32.HI R16, RZ, R7.reuse, R18 ;  /* 0x00000007ff102219 */ /* 0x080fe20000011612 */
[----:B------:R-:W-:Y:S01]  /*1210*/  IMAD.HI.U32 R18, R9, R6, RZ ;  /* 0x0000000609127227 */ /* 0x000fe200078e00ff */
[-C--:B-1----:R-:W-:Y:S02]  /*1220*/  @P1 SHF.R.U32.HI R13, RZ, R12.reuse, R17 ;  /* 0x0000000cff0d1219 */ /* 0x082fe40000011611 */
[----:B------:R-:W-:Y:S02]  /*1230*/  SHF.R.U32.HI R5, RZ, R12, R5 ;  /* 0x0000000cff057219 */ /* 0x000fe40000011605 */
[----:B------:R-:W-:Y:S02]  /*1240*/  SHF.R.U32.HI R18, RZ, R7, R18 ;  /* 0x00000007ff127219 */ /* 0x000fe40000011612 */
[----:B------:R-:W-:Y:S01]  /*1250*/  SEL R5, R15, R5, !P1 ;  /* 0x000000050f057207 */ /* 0x000fe20004800000 */
[----:B--2---:R-:W-:Y:S01]  /*1260*/  IMAD.HI.U32 R17, R13, R2, RZ ;  /* 0x000000020d117227 */ /* 0x004fe200078e00ff */
[----:B------:R-:W-:-:S03]  /*1270*/  SEL R18, R9, R18, !P2 ;  /* 0x0000001209127207 */ /* 0x000fc60005000000 */
[----:B------:R-:W-:Y:S01]  /*1280*/  IMAD.HI.U32 R6, R16, R2, RZ ;  /* 0x0000000210067227 */ /* 0x000fe200078e00ff */
[----:B------:R-:W-:-:S04]  /*1290*/  @P0 SHF.R.U32.HI R13, RZ, R3, R17 ;  /* 0x00000003ff0d0219 */ /* 0x000fc80000011611 */
[----:B------:R-:W-:Y:S01]  /*12a0*/  @P0 SHF.R.U32.HI R16, RZ, R3, R6 ;  /* 0x00000003ff100219 */ /* 0x000fe20000011606 */
[----:B------:R-:W-:-:S04]  /*12b0*/  IMAD R13, R13, R11, RZ ;  /* 0x0000000b0d0d7224 */ /* 0x000fc800078e02ff */
[----:B------:R-:W-:Y:S01]  /*12c0*/  IMAD R6, R16, R11, RZ ;  /* 0x0000000b10067224 */ /* 0x000fe200078e02ff */
[----:B------:R-:W-:-:S04]  /*12d0*/  ISETP.GE.AND P1, PT, R5, R13, PT ;  /* 0x0000000d0500720c */ /* 0x000fc80003f26270 */
[----:B------:R-:W-:Y:S01]  /*12e0*/  ISETP.GE.OR P1, PT, R18, R6, P1 ;  /* 0x000000061200720c */ /* 0x000fe20000f26670 */
[----:B------:R-:W-:-:S05]  /*12f0*/  IMAD.HI.U32 R6, R5, R2, RZ ;  /* 0x0000000205067227 */ /* 0x000fca00078e00ff */
[----:B------:R-:W-:-:S04]  /*1300*/  SHF.R.U32.HI R6, RZ, R3, R6 ;  /* 0x00000003ff067219 */ /* 0x000fc80000011606 */
[----:B------:R-:W-:-:S03]  /*1310*/  SEL R6, R5, R6, !P0 ;  /* 0x0000000605067207 */ /* 0x000fc60004000000 */
[----:B------:R-:W-:Y:S01]  /*1320*/  @!P1 IMAD.HI.U32 R7, R18, R2, RZ ;  /* 0x0000000212079227 */ /* 0x000fe200078e00ff */
[----:B------:R-:W-:-:S04]  /*1330*/  IADD3 R2, PT, PT, -R6, RZ, RZ ;  /* 0x000000ff06027210 */ /* 0x000fc80007ffe1ff */
[----:B------:R-:W-:Y:S01]  /*1340*/  @!P1 SHF.R.U32.HI R3, RZ, R3, R7 ;  /* 0x00000003ff039219 */ /* 0x000fe20000011607 */
[----:B------:R-:W-:Y:S01]  /*1350*/  IMAD R2, R11, R2, R5 ;  /* 0x000000020b027224 */ /* 0x000fe200078e0205 */
[----:B------:R-:W-:Y:S02]  /*1360*/  IADD3 R7, PT, PT, -R5, RZ, RZ ;  /* 0x000000ff05077210 */ /* 0x000fe40007ffe1ff */
[----:B------:R-:W-:-:S03]  /*1370*/  @!P1 SEL R3, R18, R3, !P0 ;  /* 0x0000000312039207 */ /* 0x000fc60004000000 */
[----:B------:R-:W-:Y:S02]  /*1380*/  IMAD R7, R4, R7, R15 ;  /* 0x0000000704077224 */ /* 0x000fe400078e020f */
[--C-:B------:R-:W-:Y:S02]  /*1390*/  @!P1 IMAD.IADD R6, R6, 0x1, -R3.reuse ;  /* 0x0000000106069824 */ /* 0x100fe400078e0a03 */
[----:B------:R-:W-:Y:S01]  /*13a0*/  @!P1 IMAD R3, R2, R16, R3 ;  /* 0x0000001002039224 */ /* 0x000fe200078e0203 */
[----:B------:R-:W-:Y:S01]  /*13b0*/  IADD3 R2, PT, PT, -R18, RZ, RZ ;  /* 0x000000ff12027210 */ /* 0x000fe20007ffe1ff */
[----:B------:R-:W-:Y:S02]  /*13c0*/  @!P1 IMAD R5, R6, R11, R18 ;  /* 0x0000000b06059224 */ /* 0x000fe400078e0212 */
[----:B------:R-:W-:Y:S02]  /*13d0*/  @!P1 IMAD.MOV.U32 R18, RZ, RZ, R3 ;  /* 0x000000ffff129224 */ /* 0x000fe400078e0003 */
[----:B------:R-:W-:-:S02]  /*13e0*/  IMAD R2, R14, R2, R9 ;  /* 0x000000020e027224 */ /* 0x000fc400078e0209 */
[----:B------:R-:W-:Y:S02]  /*13f0*/  IMAD R15, R5, R4, R7 ;  /* 0x00000004050f7224 */ /* 0x000fe400078e0207 */
[----:B------:R-:W-:Y:S02]  /*1400*/  IMAD R14, R18, R14, R2 ;  /* 0x0000000e120e7224 */ /* 0x000fe400078e0202 */
.L_x_18:
[----:B------:R-:W-:Y:S05]  /*1410*/  BRA.U UP3, `(.L_x_19) ;  /* 0x0000000103407547 */ /* 0x000fea000b800000 */
[----:B------:R-:W1:Y:S08]  /*1420*/  LDC.64 R4, c[0x0][0xb10] ;  /* 0x0002c400ff047b82 */ /* 0x000e700000000a00 */
[----:B------:R-:W2:Y:S08]  /*1430*/  LDC.64 R2, c[0x0][0xb18] ;  /* 0x0002c600ff027b82 */ /* 0x000eb00000000a00 */
[----:B------:R-:W3:Y:S08]  /*1440*/  LDC R6, c[0x0][0xb20] ;  /* 0x0002c800ff067b82 */ /* 0x000ef00000000800 */
[----:B------:R-:W4:Y:S01]  /*1450*/  LDC R7, c[0x0][0xb0c] ;  /* 0x0002c300ff077b82 */ /* 0x000f220000000800 */
[----:B-1----:R-:W-:-:S05]  /*1460*/  IMAD.HI.U32 R4, R14, R4, RZ ;  /* 0x000000040e047227 */ /* 0x002fca00078e00ff */
[----:B------:R-:W-:Y:S01]  /*1470*/  SHF.R.U32.HI R4, RZ, R5, R4 ;  /* 0x00000005ff047219 */ /* 0x000fe20000011604 */
[----:B--2---:R-:W-:Y:S01]  /*1480*/  IMAD.HI.U32 R3, R15, R3, RZ ;  /* 0x000000030f037227 */ /* 0x004fe200078e00ff */
[----:B------:R-:W-:-:S04]  /*1490*/  ISETP.NE.AND P0, PT, R2, 0x1, PT ;  /* 0x000000010200780c */ /* 0x000fc80003f05270 */
[----:B---3--:R-:W-:-:S04]  /*14a0*/  SHF.R.U32.HI R3, RZ, R6, R3 ;  /* 0x00000006ff037219 */ /* 0x008fc80000011603 */
[----:B------:R-:W-:Y:S02]  /*14b0*/  SEL R3, R15, R3, !P0 ;  /* 0x000000030f037207 */ /* 0x000fe40004000000 */
[----:B----4-:R-:W-:-:S04]  /*14c0*/  ISETP.NE.AND P1, PT, R7, 0x1, PT ;  /* 0x000000010700780c */ /* 0x010fc80003f25270 */
[----:B------:R-:W-:-:S05]  /*14d0*/  SEL R5, R14, R4, !P1 ;  /* 0x000000040e057207 */ /* 0x000fca0004800000 */
[----:B------:R-:W-:Y:S02]  /*14e0*/  IMAD.IADD R4, R3, 0x1, -R5 ;  /* 0x0000000103047824 */ /* 0x000fe400078e0a05 */
[----:B------:R-:W-:Y:S02]  /*14f0*/  IMAD.IADD R3, R5, 0x1, -R3 ;  /* 0x0000000105037824 */ /* 0x000fe400078e0a03 */
[----:B------:R-:W-:Y:S02]  /*1500*/  IMAD R14, R4, R7, R14 ;  /* 0x00000007040e7224 */ /* 0x000fe400078e020e */
[----:B------:R-:W-:Y:S02]  /*1510*/  IMAD R15, R3, R2, R15 ;  /* 0x00000002030f7224 */ /* 0x000fe400078e020f */
.L_x_19:
[----:B------:R-:W-:Y:S05]  /*1520*/  BRA.U !UP1, `(.L_x_20) ;  /* 0x00000001090c7547 */ /* 0x000fea000b800000 */
[----:B------:R-:W-:Y:S01]  /*1530*/  UCGABAR_WAIT ;  /* 0x0000000000007dc7 */ /* 0x000fe20008000000 */
[----:B------:R-:W-:Y:S01]  /*1540*/  CCTL.IVALL ;  /* 0x00000000ff00798f */ /* 0x000fe20002000000 */
[----:B------:R-:W-:Y:S05]  /*1550*/  BRA `(.L_x_21) ;  /* 0x0000000000047947 */ /* 0x000fea0003800000 */
.L_x_20:
[----:B------:R-:W-:Y:S06]  /*1560*/  BAR.SYNC.DEFER_BLOCKING 0x0 ;  /* 0x0000000000007b1d */ /* 0x000fec0000010000 */
.L_x_21:
[----:B------:R-:W-:Y:S05]  /*1570*/  BRA.U UP2, `(.L_x_22) ;  /* 0x0000001502307547 */ /* 0x000fea000b800000 */
[----:B------:R-:W1:Y:S01]  /*1580*/  LDCU UR15, c[0x0][0x38c] ;  /* 0x00007180ff0f77ac */ /* 0x000e620008000800 */
[----:B------:R-:W2:Y:S01]  /*1590*/  LDC R8, c[0x0][0x370] ;  /* 0x0000dc00ff087b82 */ /* 0x000ea20000000800 */
[C---:B------:R-:W-:Y:S01]  /*15a0*/  IMAD.SHL.U32 R19, R9.reuse, 0x20, RZ ;  /* 0x0000002009137824 */ /* 0x040fe200078e00ff */
[----:B------:R-:W-:Y:S01]  /*15b0*/  PLOP3.LUT P1, PT, PT, PT, UP5, 0x80, 0x8 ;  /* 0x000000000008781c */ /* 0x000fe20003f2f058 */
[----:B------:R-:W-:Y:S01]  /*15c0*/  UISETP.NE.AND UP1, UPT, UR10, URZ, UPT ;  /* 0x000000ff0a00728c */ /* 0x000fe2000bf25270 */
[----:B------:R-:W-:Y:S01]  /*15d0*/  ISETP.NE.AND P4, PT, R10, RZ, P5 ;  /* 0x000000ff0a00720c */ /* 0x000fe20002f85270 */
[----:B------:R-:W-:Y:S01]  /*15e0*/  IMAD.SHL.U32 R18, R9, 0x80, RZ ;  /* 0x0000008009127824 */ /* 0x000fe200078e00ff */
[----:B------:R-:W-:Y:S01]  /*15f0*/  PLOP3.LUT P1, PT, P1, PT, PT, 0x8, 0x80 ;  /* 0x000000000080781c */ /* 0x000fe20000f2e170 */
[----:B------:R-:W-:Y:S01]  /*1600*/  IMAD.MOV.U32 R17, RZ, RZ, 0x1 ;  /* 0x00000001ff117424 */ /* 0x000fe200078e00ff */
[----:B------:R-:W3:Y:S01]  /*1610*/  LDC R0, c[0x0][0x374] ;  /* 0x0000dd00ff007b82 */ /* 0x000ee20000000800 */
[----:B------:R-:W-:Y:S01]  /*1620*/  IMAD.MOV.U32 R16, RZ, RZ, RZ ;  /* 0x000000ffff107224 */ /* 0x000fe200078e00ff */
[----:B------:R-:W-:Y:S01]  /*1630*/  CS2R R12, SRZ ;  /* 0x00000000000c7805 */ /* 0x000fe2000001ff00 */
[----:B------:R-:W-:Y:S01]  /*1640*/  IMAD.MOV.U32 R11, RZ, RZ, 0x1 ;  /* 0x00000001ff0b7424 */ /* 0x000fe200078e00ff */
[----:B------:R-:W-:Y:S01]  /*1650*/  LOP3.LUT R19, R19, 0x20, RZ, 0xc0, !PT ;  /* 0x0000002013137812 */ /* 0x000fe200078ec0ff */
[----:B------:R-:W4:Y:S01]  /*1660*/  LDCU.64 UR30, c[0x0][0x348] ;  /* 0x00006900ff1e77ac */ /* 0x000f220008000a00 */
[----:B-1----:R-:W-:-:S02]  /*1670*/  UIADD3 UR4, UPT, UPT, UR15, 0x7f, URZ ;  /* 0x0000007f0f047890 */ /* 0x002fc4000fffe0ff */
[----:B------:R-:W-:Y:S02]  /*1680*/  USEL UR7, UR7, 0x2, UP1 ;  /* 0x0000000207077887 */ /* 0x000fe40008800000 */
[----:B------:R-:W-:Y:S01]  /*1690*/  USHF.R.S32.HI UR22, URZ, 0x1f, UR4 ;  /* 0x0000001fff167899 */ /* 0x000fe20008011404 */
[----:B------:R-:W-:-:S03]  /*16a0*/  UMOV UR13, URZ ;  /* 0x000000ff000d7c82 */ /* 0x000fc60008000000 */
[----:B------:R-:W-:Y:S02]  /*16b0*/  ULEA.HI UR22, UR22, UR4, URZ, 0x7 ;  /* 0x0000000416167291 */ /* 0x000fe4000f8f38ff */
[----:B------:R-:W-:Y:S02]  /*16c0*/  UIADD3 UR4, UPT, UPT, UR15, -0x1, URZ ;  /* 0xffffffff0f047890 */ /* 0x000fe4000fffe0ff */
[----:B------:R-:W-:Y:S02]  /*16d0*/  USHF.R.S32.HI UR22, URZ, 0x7, UR22 ;  /* 0x00000007ff167899 */ /* 0x000fe40008011416 */
[----:B------:R-:W-:Y:S02]  /*16e0*/  UISETP.GE.U32.AND UP2, UPT, UR4, -0xff, UPT ;  /* 0xffffff010400788c */ /* 0x000fe4000bf46070 */
[----:B------:R-:W-:Y:S02]  /*16f0*/  UISETP.LT.U32.AND UP0, UPT, UR22, 0x5, UPT ;  /* 0x000000051600788c */ /* 0x000fe4000bf01070 */
[----:B------:R-:W-:-:S02]  /*1700*/  UIADD3 UR15, UPT, UPT, UR15, 0xfe, URZ ;  /* 0x000000fe0f0f7890 */ /* 0x000fc4000fffe0ff */
[----:B------:R-:W-:-:S04]  /*1710*/  USEL UR21, UR22, 0x5, UP0 ;  /* 0x0000000516157887 */ /* 0x000fc80008000000 */
[----:B------:R-:W-:Y:S02]  /*1720*/  UIADD3 UR6, UPT, UPT, UR21, -0x1, URZ ;  /* 0xffffffff15067890 */ /* 0x000fe4000fffe0ff */
[----:B------:R-:W-:Y:S02]  /*1730*/  @UP2 UIADD3 UR6, UPT, UPT, UR21, URZ, URZ ;  /* 0x000000ff15062290 */ /* 0x000fe4000fffe0ff */
[----:B------:R-:W-:Y:S02]  /*1740*/  UIADD3 UR14, UPT, UPT, UR22, -UR21, URZ ;  /* 0x80000015160e7290 */ /* 0x000fe4000fffe0ff */
[----:B------:R-:W-:Y:S02]  /*1750*/  UIADD3 UR5, UPT, UPT, UR6, 0x1, URZ ;  /* 0x0000000106057890 */ /* 0x000fe4000fffe0ff */
[----:B--2-4-:R-:W-:-:S12]  /*1760*/  UIADD3 UR6, UPT, UPT, -UR6, URZ, URZ ;  /* 0x000000ff06067290 */ /* 0x014fd8000fffe1ff */
.L_x_42:
[----:B------:R-:W-:Y:S01]  /*1770*/  UISETP.NE.AND UP0, UPT, UR37, URZ, UPT ;  /* 0x000000ff2500728c */ /* 0x000fe2000bf05270 */
[----:B------:R-:W1:Y:S08]  /*1780*/  S2UR UR37, SR_CgaCtaId ;  /* 0x00000000002579c3 */ /* 0x000e700000008800 */
[----:B------:R-:W-:Y:S05]  /*1790*/  BRA.U UP0, `(.L_x_23) ;  /* 0x0000000100347547 */ /* 0x000fea000b800000 */
[----:B------:R-:W2:Y:S01]  /*17a0*/  S2R R2, SR_CgaCtaId ;  /* 0x0000000000027919 */ /* 0x000ea20000008800 */
[----:B------:R-:W-:-:S04]  /*17b0*/  MOV R3, 0x400 ;  /* 0x0000040000037802 */ /* 0x000fc80000000f00 */
[----:B--2---:R-:W-:Y:S02]  /*17c0*/  LEA R2, R2, R3, 0x18 ;  /* 0x0000000302027211 */ /* 0x004fe400078ec0ff */
[----:B------:R-:W-:-:S03]  /*17d0*/  SHF.L.U32 R3, R11, 0x1f, RZ ;  /* 0x0000001f0b037819 */ /* 0x000fc600000006ff */
[----:B------:R-:W-:-:S04]  /*17e0*/  IMAD R2, R12, 0x8, R2 ;  /* 0x000000080c027824 */ /* 0x000fc800078e0202 */
[----:B------:R-:W2:Y:S02]  /*17f0*/  SYNCS.PHASECHK.TRANS64.TRYWAIT P0, [R2+URZ+0x100], R3 ;  /* 0x00010003020075a7 */ /* 0x000ea400080011ff */
[----:B--2---:R-:W-:Y:S05]  /*1800*/  @!P0 BRA `(.L_x_24) ;  /* 0x0000006400f88947 */ /* 0x004fea0003800000 */
.L_x_134:
[----:B------:R-:W-:Y:S01]  /*1810*/  VIADD R12, R12, 0x1 ;  /* 0x000000010c0c7836 */ /* 0x000fe20000000000 */
[----:B------:R2:W-:Y:S04]  /*1820*/  SYNCS.ARRIVE.TRANS64.A1T0 RZ, [R2+URZ+0xf0], RZ ;  /* 0x0000f0ff02ff79a7 */ /* 0x0005e800081000ff */
[----:B------:R-:W-:-:S04]  /*1830*/  ISETP.NE.AND P0, PT, R12, 0x2, PT ;  /* 0x000000020c00780c */ /* 0x000fc80003f05270 */
[----:B------:R-:W-:Y:S02]  /*1840*/  SEL R12, R12, RZ, P0 ;  /* 0x000000ff0c0c7207 */ /* 0x000fe40000000000 */
[----:B--2---:R-:W-:-:S04]  /*1850*/  SEL R2, RZ, 0x1, P0 ;  /* 0x00000001ff027807 */ /* 0x004fc80000000000 */
[----:B------:R-:W-:-:S07]  /*1860*/  LOP3.LUT R11, R11, R2, RZ, 0x3c, !PT ;  /* 0x000000020b0b7212 */ /* 0x000fce00078e3cff */
.L_x_23:
[----:B------:R-:W-:Y:S01]  /*1870*/  UMOV UR4, 0x400 ;  /* 0x0000040000047882 */ /* 0x000fe20000000000 */
[----:B------:R-:W-:Y:S01]  /*1880*/  SHF.L.U32 R2, R17, 0x1f, RZ ;  /* 0x0000001f11027819 */ /* 0x000fe200000006ff */
[----:B-1----:R-:W-:Y:S01]  /*1890*/  ULEA UR4, UR37, UR4, 0x18 ;  /* 0x0000000425047291 */ /* 0x002fe2000f8ec0ff */
[----:B------:R-:W-:Y:S01]  /*18a0*/  R2UR UR35, R18 ;  /* 0x00000000122372ca */ /* 0x000fe200000e0000 */
[----:B------:R-:W-:Y:S01]  /*18b0*/  UISETP.GE.U32.AND UP0, UPT, UR15, 0xff, UPT ;  /* 0x000000ff0f00788c */ /* 0x000fe2000bf06070 */
[----:B------:R-:W-:Y:S01]  /*18c0*/  R2UR UR19, R19 ;  /* 0x00000000131372ca */ /* 0x000fe200000e0000 */
[----:B------:R-:W-:Y:S01]  /*18d0*/  ULEA UR8, UR13, UR4, 0x3 ;  /* 0x000000040d087291 */ /* 0x000fe2000f8e18ff */
[----:B------:R-:W-:-:S08]  /*18e0*/  UMOV UR23, URZ ;  /* 0x000000ff00177c82 */ /* 0x000fd00008000000 */
[----:B------:R1:W2:Y:S01]  /*18f0*/  SYNCS.PHASECHK.TRANS64.TRYWAIT P0, [UR8+0x28], R2 ;  /* 0x00002802ff0075a7 */ /* 0x0002a20008001108 */
[----:B------:R-:W-:-:S13]  /*1900*/  R2UR UR8, R15 ;  /* 0x000000000f0872ca */ /* 0x000fda00000e0000 */
[----:B------:R-:W-:Y:S01]  /*1910*/  ULEA UR19, UR8, UR19, 0x6 ;  /* 0x0000001308137291 */ /* 0x000fe2000f8e30ff */
[----:B-1----:R-:W-:-:S05]  /*1920*/  LEA.HI R2, R14, R14, RZ, 0x1 ;  /* 0x0000000e0e027211 */ /* 0x002fca00078f08ff */
[----:B------:R-:W-:-:S05]  /*1930*/  IMAD.SHL.U32 R2, R2, 0x80, RZ ;  /* 0x0000008002027824 */ /* 0x000fca00078e00ff */
[----:B------:R-:W-:-:S04]  /*1940*/  LOP3.LUT R2, R2, 0xffffff00, RZ, 0xc0, !PT ;  /* 0xffffff0002027812 */ /* 0x000fc800078ec0ff */
[----:B------:R-:W-:-:S13]  /*1950*/  R2UR UR9, R2 ;  /* 0x00000000020972ca */ /* 0x000fda00000e0000 */
[----:B------:R-:W-:Y:S01]  /*1960*/  ULOP3.LUT UR35, UR9, 0x80, UR35, 0xf8, !UPT ;  /* 0x0000008009237892 */ /* 0x000fe2000f8ef823 */
[----:B------:R-:W-:Y:S11]  /*1970*/  BRA.U !UP0, `(.L_x_25) ;  /* 0x0000000108f07547 */ /* 0x000ff6000b800000 */
[----:B------:R-:W-:Y:S01]  /*1980*/  UMOV UR29, UR6 ;  /* 0x00000006001d7c82 */ /* 0x000fe20008000000 */
[----:B------:R-:W-:Y:S01]  /*1990*/  UMOV UR44, UR13 ;  /* 0x0000000d002c7c82 */ /* 0x000fe20008000000 */
[----:B------:R-:W-:-:S05]  /*19a0*/  UMOV UR26, 0x40 ;  /* 0x00000040001a7882 */ /* 0x000fca0000000000 */
.L_x_31:
[----:B------:R-:W-:Y:S01]  /*19b0*/  ULEA UR33, UR44, UR4, 0x3 ;  /* 0x000000042c217291 */ /* 0x000fe2000f8e18ff */
[----:B------:R-:W-:Y:S01]  /*19c0*/  @P5 MOV R3, 0x14000 ;  /* 0x0001400000035802 */ /* 0x000fe20000000f00 */
[----:B--2-4-:R-:W-:Y:S10]  /*19d0*/  @P0 BRA `(.L_x_26) ;  /* 0x00000000000c0947 */ /* 0x014ff40003800000 */
[----:B------:R-:W-:-:S04]  /*19e0*/  SHF.L.U32 R4, R17, 0x1f, RZ ;  /* 0x0000001f11047819 */ /* 0x000fc800000006ff */
[----:B------:R-:W1:Y:S02]  /*19f0*/  SYNCS.PHASECHK.TRANS64.TRYWAIT P0, [UR33+0x28], R4 ;  /* 0x00002804ff0075a7 */ /* 0x000e640008001121 */
[----:B-1----:R-:W-:Y:S05]  /*1a00*/  @!P0 BRA `(.L_x_27) ;  /* 0x00000064008c8947 */ /* 0x002fea0003800000 */
.L_x_26:
[----:B------:R2:W-:Y:S01]  /*1a10*/  @P5 SYNCS.ARRIVE.TRANS64 RZ, [UR33], R3 ;  /* 0x00000003ffff59a7 */ /* 0x0005e20008000021 */
[----:B------:R-:W-:Y:S02]  /*1a20*/  ULOP3.LUT UR8, UR7, 0x2, URZ, 0xfc, !UPT ;  /* 0x0000000207087892 */ /* 0x000fe4000f8efcff */
[----:B------:R-:W-:Y:S02]  /*1a30*/  UIADD3 UR29, UPT, UPT, UR29, 0x1, URZ ;  /* 0x000000011d1d7890 */ /* 0x000fe4000fffe0ff */
[----:B------:R-:W-:Y:S02]  /*1a40*/  UISETP.NE.AND UP0, UPT, UR8, 0x2, UPT ;  /* 0x000000020800788c */ /* 0x000fe4000bf05270 */
[----:B------:R-:W-:-:S07]  /*1a50*/  UISETP.NE.AND UP2, UPT, UR29, 0x1, UPT ;  /* 0x000000011d00788c */ /* 0x000fce000bf45270 */
[----:B------:R-:W-:Y:S05]  /*1a60*/  BRA.U UP0, `(.L_x_28) ;  /* 0x0000000100047547 */ /* 0x000fea000b800000 */
[----:B------:R-:W-:Y:S05]  /*1a70*/  BPT.TRAP 0x1 ;  /* 0x000000040000795c */ /* 0x000fea0000300000 */
.L_x_28:
[----:B------:R-:W-:Y:S04]  /*1a80*/  BSSY.RECONVERGENT B0, `(.L_x_29) ;  /* 0x0000003000007945 */ /* 0x000fe80003800200 */
[----:B------:R-:W-:Y:S05]  /*1a90*/  @!P4 BRA `(.L_x_30) ;  /* 0x000000000004c947 */ /* 0x000fea0003800000 */
[----:B------:R-:W-:Y:S05]  /*1aa0*/  BPT.TRAP 0x1 ;  /* 0x000000040000795c */ /* 0x000fea0000300000 */
.L_x_30:
[----:B------:R-:W-:Y:S05]  /*1ab0*/  BSYNC.RECONVERGENT B0 ;  /* 0x0000000000007941 */ /* 0x000fea0003800200 */
.L_x_29:
[----:B------:R-:W-:Y:S02]  /*1ac0*/  UIADD3 UR13, UPT, UPT, UR44, 0x1, URZ ;  /* 0x000000012c0d7890 */ /* 0x000fe4000fffe0ff */
[----:B------:R-:W-:Y:S02]  /*1ad0*/  ULEA UR24, UR44, UR4, 0xf ;  /* 0x000000042c187291 */ /* 0x000fe4000f8e78ff */
[----:B------:R-:W-:Y:S02]  /*1ae0*/  UISETP.NE.AND UP0, UPT, UR13, 0x5, UPT ;  /* 0x000000050d00788c */ /* 0x000fe4000bf05270 */
[----:B------:R-:W-:Y:S02]  /*1af0*/  UIADD3 UR42, UP1, UPT, UR30, 0x80, URZ ;  /* 0x000000801e2a7890 */ /* 0x000fe4000ff3e0ff */
[----:B------:R-:W-:Y:S02]  /*1b00*/  USEL UR9, URZ, 0x1, UP0 ;  /* 0x00000001ff097887 */ /* 0x000fe40008000000 */
[----:B------:R-:W-:-:S02]  /*1b10*/  USEL UR13, UR13, URZ, UP0 ;  /* 0x000000ff0d0d7287 */ /* 0x000fc40008000000 */
[----:B------:R-:W-:Y:S02]  /*1b20*/  UIADD3 UR40, UP0, UPT, UR30, 0x180, URZ ;  /* 0x000001801e287890 */ /* 0x000fe4000ff1e0ff */
[----:B------:R-:W-:Y:S01]  /*1b30*/  ULEA UR8, UR13, UR4, 0x3 ;  /* 0x000000040d087291 */ /* 0x000fe2000f8e18ff */
[----:B------:R-:W-:Y:S01]  /*1b40*/  LOP3.LUT R17, R17, UR9, RZ, 0x3c, !PT ;  /* 0x0000000911117c12 */ /* 0x000fe2000f8e3cff */
[----:B------:R-:W-:Y:S02]  /*1b50*/  UIADD3 UR34, UPT, UPT, UR26, -0x40, URZ ;  /* 0xffffffc01a227890 */ /* 0x000fe4000fffe0ff */
[----:B------:R-:W-:Y:S01]  /*1b60*/  ULOP3.LUT UR33, UR33, 0xfefffff8, URZ, 0xc0, !UPT ;  /* 0xfefffff821217892 */ /* 0x000fe2000f8ec0ff */
[----:B-1----:R-:W-:Y:S01]  /*1b70*/  SHF.L.U32 R2, R17, 0x1f, RZ ;  /* 0x0000001f11027819 */ /* 0x002fe200000006ff */
[----:B------:R-:W-:Y:S02]  /*1b80*/  UIADD3.X UR43, UPT, UPT, URZ, UR31, URZ, UP1, !UPT ;  /* 0x0000001fff2b7290 */ /* 0x000fe40008ffe4ff */
[----:B------:R-:W-:Y:S01]  /*1b90*/  UIADD3 UR32, UPT, UPT, UR24, 0x6400, URZ ;  /* 0x0000640018207890 */ /* 0x000fe2000fffe0ff */
[----:B------:R1:W4:Y:S01]  /*1ba0*/  SYNCS.PHASECHK.TRANS64.TRYWAIT P0, [UR8+0x28], R2 ;  /* 0x00002802ff0075a7 */ /* 0x0003220008001108 */
[----:B------:R-:W-:-:S02]  /*1bb0*/  ULEA UR8, UR44, UR4, 0xd ;  /* 0x000000042c087291 */ /* 0x000fc4000f8e68ff */
[----:B------:R-:W-:Y:S02]  /*1bc0*/  UIADD3 UR24, UPT, UPT, UR24, 0xa400, URZ ;  /* 0x0000a40018187890 */ /* 0x000fe4000fffe0ff */
[----:B------:R-:W-:Y:S02]  /*1bd0*/  UIADD3.X UR41, UPT, UPT, URZ, UR31, URZ, UP0, !UPT ;  /* 0x0000001fff297290 */ /* 0x000fe400087fe4ff */
[----:B------:R-:W-:Y:S02]  /*1be0*/  UIADD3 UR16, UPT, UPT, UR8, 0x2e400, URZ ;  /* 0x0002e40008107890 */ /* 0x000fe4000fffe0ff */
[----:B------:R-:W-:Y:S01]  /*1bf0*/  UIADD3 UR8, UPT, UPT, UR8, 0x2f400, URZ ;  /* 0x0002f40008087890 */ /* 0x000fe2000fffe0ff */
[----:B------:R-:W-:Y:S01]  /*1c00*/  UMOV UR38, 0x0 ;  /* 0x0000000000267882 */ /* 0x000fe20000000000 */
[----:B------:R-:W-:Y:S01]  /*1c10*/  UMOV UR39, 0x10000000 ;  /* 0x1000000000277882 */ /* 0x000fe20000000000 */
[----:B------:R-:W-:Y:S01]  /*1c20*/  UMOV UR27, UR35 ;  /* 0x00000023001b7c82 */ /* 0x000fe20008000000 */
[----:B------:R-:W-:Y:S01]  /*1c30*/  UMOV UR28, UR36 ;  /* 0x00000024001c7c82 */ /* 0x000fe20008000000 */
[----:B------:R-:W-:Y:S01]  /*1c40*/  UMOV UR25, UR33 ;  /* 0x0000002100197c82 */ /* 0x000fe20008000000 */
[----:B------:R-:W-:Y:S01]  /*1c50*/  UMOV UR20, UR36 ;  /* 0x0000002400147c82 */ /* 0x000fe20008000000 */
[----:B------:R-:W-:Y:S01]  /*1c60*/  UMOV UR17, UR33 ;  /* 0x0000002100117c82 */ /* 0x000fe20008000000 */
[----:B------:R-:W-:Y:S01]  /*1c70*/  UMOV UR18, UR34 ;  /* 0x0000002200127c82 */ /* 0x000fe20008000000 */
[----:B------:R-:W-:Y:S01]  /*1c80*/  UTMALDG.3D.2CTA [UR32], [UR42], desc[UR38] ;  /* 0x000026202a0075b4 */ /* 0x000fe20008211000 */
[----:B------:R-:W-:Y:S01]  /*1c90*/  UMOV UR10, UR26 ;  /* 0x0000001a000a7c82 */ /* 0x000fe20008000000 */
[----:B------:R-:W-:Y:S01]  /*1ca0*/  UMOV UR11, UR19 ;  /* 0x00000013000b7c82 */ /* 0x000fe20008000000 */
[----:B------:R-:W-:Y:S01]  /*1cb0*/  UMOV UR12, UR36 ;  /* 0x00000024000c7c82 */ /* 0x000fe20008000000 */
[----:B------:R-:W-:Y:S01]  /*1cc0*/  UMOV UR9, UR33 ;  /* 0x0000002100097c82 */ /* 0x000fe20008000000 */
[----:B------:R-:W-:Y:S01]  /*1cd0*/  UMOV UR23, UR5 ;  /* 0x0000000500177c82 */ /* 0x000fe20008000000 */
[----:B------:R-:W-:Y:S01]  /*1ce0*/  UMOV UR44, UR13 ;  /* 0x0000000d002c7c82 */ /* 0x000fe20008000000 */
[----:B------:R2:W-:Y:S01]  /*1cf0*/  UTMALDG.3D.2CTA [UR24], [UR42], desc[UR38] ;  /* 0x000026182a0075b4 */ /* 0x0005e20008211000 */
[----:B------:R1:W-:Y:S01]  /*1d00*/  UTMALDG.3D.2CTA [UR16], [UR40], desc[UR38] ;  /* 0x00002610280075b4 */ /* 0x0003e20008211000 */
[----:B------:R1:W-:Y:S01]  /*1d10*/  UTMALDG.3D.2CTA [UR8], [UR40], desc[UR38] ;  /* 0x00002608280075b4 */ /* 0x0003e20008211000 */
[----:B--2---:R-:W-:Y:S01]  /*1d20*/  UIADD3 UR26, UPT, UPT, UR26, 0x80, URZ ;  /* 0x000000801a1a7890 */ /* 0x004fe2000fffe0ff */
[----:B-1----:R-:W-:Y:S11]  /*1d30*/  BRA.U UP2, `(.L_x_31) ;  /* 0xfffffffd021c7547 */ /* 0x002ff6000b83ffff */
.L_x_25:
[----:B------:R-:W-:Y:S01]  /*1d40*/  ULEA UR8, UR13, UR4, 0x3 ;  /* 0x000000040d087291 */ /* 0x000fe2000f8e18ff */
[----:B------:R-:W-:Y:S01]  /*1d50*/  SHF.L.U32 R2, R17, 0x1f, RZ ;  /* 0x0000001f11027819 */ /* 0x000fe200000006ff */
[----:B------:R-:W-:Y:S01]  /*1d60*/  @!P1 SYNCS.ARRIVE.TRANS64.A1T0 RZ, [UR4+0x88], RZ ;  /* 0x000088ffffff99a7 */ /* 0x000fe20008100004 */
[----:B------:R-:W-:-:S06]  /*1d70*/  UISETP.GT.AND UP0, UPT, UR22, UR21, UPT ;  /* 0x000000151600728c */ /* 0x000fcc000bf04270 */
[----:B--2-4-:R1:W2:Y:S03]  /*1d80*/  SYNCS.PHASECHK.TRANS64.TRYWAIT P0, [UR8+0x28], R2 ;  /* 0x00002802ff0075a7 */ /* 0x0142a60008001108 */
[----:B------:R-:W-:Y:S05]  /*1d90*/  BRA.U !UP0, `(.L_x_32) ;  /* 0x0000000108e87547 */ /* 0x000fea000b800000 */
[----:B------:R-:W-:Y:S01]  /*1da0*/  UIADD3 UR29, UPT, UPT, UR14, UR23, URZ ;  /* 0x000000170e1d7290 */ /* 0x000fe2000fffe0ff */
[----:B------:R-:W-:-:S11]  /*1db0*/  UMOV UR44, UR13 ;  /* 0x0000000d002c7c82 */ /* 0x000fd60008000000 */
.L_x_38:
[----:B------:R-:W-:Y:S01]  /*1dc0*/  ULEA UR33, UR44, UR4, 0x3 ;  /* 0x000000042c217291 */ /* 0x000fe2000f8e18ff */
[----:B--2---:R-:W-:Y:S01]  /*1dd0*/  @P5 MOV R3, 0x14000 ;  /* 0x0001400000035802 */ /* 0x004fe20000000f00 */
[----:B-12---:R-:W-:Y:S10]  /*1de0*/  @P0 BRA `(.L_x_33) ;  /* 0x00000000000c0947 */ /* 0x006ff40003800000 */
[----:B------:R-:W-:-:S04]  /*1df0*/  SHF.L.U32 R4, R17, 0x1f, RZ ;  /* 0x0000001f11047819 */ /* 0x000fc800000006ff */
[----:B------:R-:W2:Y:S02]  /*1e00*/  SYNCS.PHASECHK.TRANS64.TRYWAIT P0, [UR33+0x28], R4 ;  /* 0x00002804ff0075a7 */ /* 0x000ea40008001121 */
[----:B--2---:R-:W-:Y:S05]  /*1e10*/  @!P0 BRA `(.L_x_34) ;  /* 0x0000006000a08947 */ /* 0x004fea0003800000 */
.L_x_33:
[----:B------:R2:W-:Y:S01]  /*1e20*/  @P5 SYNCS.ARRIVE.TRANS64 RZ, [UR33], R3 ;  /* 0x00000003ffff59a7 */ /* 0x0005e20008000021 */
[----:B------:R-:W-:-:S04]  /*1e30*/  ULOP3.LUT UR8, UR7, 0x2, URZ, 0xfc, !UPT ;  /* 0x0000000207087892 */ /* 0x000fc8000f8efcff */
[----:B------:R-:W-:-:S09]  /*1e40*/  UISETP.NE.AND UP0, UPT, UR8, 0x2, UPT ;  /* 0x000000020800788c */ /* 0x000fd2000bf05270 */
[----:B------:R-:W-:Y:S05]  /*1e50*/  BRA.U UP0, `(.L_x_35) ;  /* 0x0000000100047547 */ /* 0x000fea000b800000 */
[----:B------:R-:W-:Y:S05]  /*1e60*/  BPT.TRAP 0x1 ;  /* 0x000000040000795c */ /* 0x000fea0000300000 */
.L_x_35:
[----:B------:R-:W-:Y:S04]  /*1e70*/  BSSY.RECONVERGENT B0, `(.L_x_36) ;  /* 0x0000003000007945 */ /* 0x000fe80003800200 */
[----:B------:R-:W-:Y:S05]  /*1e80*/  @!P4 BRA `(.L_x_37) ;  /* 0x000000000004c947 */ /* 0x000fea0003800000 */
[----:B------:R-:W-:Y:S05]  /*1e90*/  BPT.TRAP 0x1 ;  /* 0x000000040000795c */ /* 0x000fea0000300000 */
.L_x_37:
[----:B------:R-:W-:Y:S05]  /*1ea0*/  BSYNC.RECONVERGENT B0 ;  /* 0x0000000000007941 */ /* 0x000fea0003800200 */
.L_x_36:
[----:B------:R-:W-:Y:S02]  /*1eb0*/  UIADD3 UR13, UPT, UPT, UR44, 0x1, URZ ;  /* 0x000000012c0d7890 */ /* 0x000fe4000fffe0ff */
[----:B------:R-:W-:Y:S02]  /*1ec0*/  ULEA UR24, UR44, UR4, 0xf ;  /* 0x000000042c187291 */ /* 0x000fe4000f8e78ff */
[----:B------:R-:W-:Y:S02]  /*1ed0*/  UISETP.NE.AND UP0, UPT, UR13, 0x5, UPT ;  /* 0x000000050d00788c */ /* 0x000fe4000bf05270 */
[----:B------:R-:W-:Y:S02]  /*1ee0*/  UIADD3 UR42, UP1, UPT, UR30, 0x80, URZ ;  /* 0x000000801e2a7890 */ /* 0x000fe4000ff3e0ff */
[----:B------:R-:W-:Y:S02]  /*1ef0*/  USEL UR9, URZ, 0x1, UP0 ;  /* 0x00000001ff097887 */ /* 0x000fe40008000000 */
[----:B------:R-:W-:-:S02]  /*1f00*/  USEL UR13, UR13, URZ, UP0 ;  /* 0x000000ff0d0d7287 */ /* 0x000fc40008000000 */
[----:B------:R-:W-:Y:S02]  /*1f10*/  USHF.L.U32 UR34, UR23, 0x7, URZ ;  /* 0x0000000717227899 */ /* 0x000fe400080006ff */
[----:B------:R-:W-:Y:S01]  /*1f20*/  ULEA UR8, UR13, UR4, 0x3 ;  /* 0x000000040d087291 */ /* 0x000fe2000f8e18ff */
[----:B------:R-:W-:Y:S01]  /*1f30*/  LOP3.LUT R17, R17, UR9, RZ, 0x3c, !PT ;  /* 0x0000000911117c12 */ /* 0x000fe2000f8e3cff */
[----:B------:R-:W-:Y:S02]  /*1f40*/  UIADD3 UR40, UP0, UPT, UR30, 0x180, URZ ;  /* 0x000001801e287890 */ /* 0x000fe4000ff1e0ff */
[----:B------:R-:W-:Y:S01]  /*1f50*/  ULOP3.LUT UR33, UR33, 0xfefffff8, URZ, 0xc0, !UPT ;  /* 0xfefffff821217892 */ /* 0x000fe2000f8ec0ff */
[----:B-1----:R-:W-:Y:S01]  /*1f60*/  SHF.L.U32 R2, R17, 0x1f, RZ ;  /* 0x0000001f11027819 */ /* 0x002fe200000006ff */
[----:B------:R-:W-:Y:S02]  /*1f70*/  UIADD3.X UR43, UPT, UPT, URZ, UR31, URZ, UP1, !UPT ;  /* 0x0000001fff2b7290 */ /* 0x000fe40008ffe4ff */
[----:B------:R-:W-:Y:S01]  /*1f80*/  UIADD3 UR32, UPT, UPT, UR24, 0x6400, URZ ;  /* 0x0000640018207890 */ /* 0x000fe2000fffe0ff */
[----:B------:R4:W1:Y:S01]  /*1f90*/  SYNCS.PHASECHK.TRANS64.TRYWAIT P0, [UR8+0x28], R2 ;  /* 0x00002802ff0075a7 */ /* 0x0008620008001108 */
[----:B------:R-:W-:-:S02]  /*1fa0*/  ULEA UR8, UR44, UR4, 0xd ;  /* 0x000000042c087291 */ /* 0x000fc4000f8e68ff */
[----:B------:R-:W-:Y:S02]  /*1fb0*/  UIADD3 UR26, UPT, UPT, UR34, 0x40, URZ ;  /* 0x00000040221a7890 */ /* 0x000fe4000fffe0ff */
        /* <DEDUP_REMOVED lines=12> */
[----:B------:R4:W-:Y:S01]  /*2080*/  UTMALDG.3D.2CTA [UR32], [UR42], desc[UR38] ;  /* 0x000026202a0075b4 */ /* 0x0009e20008211000 */
[----:B------:R-:W-:Y:S01]  /*2090*/  UMOV UR11, UR19 ;  /* 0x00000013000b7c82 */ /* 0x000fe20008000000 */
[----:B------:R-:W-:Y:S01]  /*20a0*/  UMOV UR12, UR36 ;  /* 0x00000024000c7c82 */ /* 0x000fe20008000000 */
[----:B------:R-:W-:Y:S01]  /*20b0*/  UMOV UR9, UR33 ;  /* 0x0000002100097c82 */ /* 0x000fe20008000000 */
[----:B------:R-:W-:Y:S01]  /*20c0*/  UMOV UR10, UR26 ;  /* 0x0000001a000a7c82 */ /* 0x000fe20008000000 */
[----:B------:R-:W-:Y:S01]  /*20d0*/  UIADD3 UR23, UPT, UPT, UR23, 0x1, URZ ;  /* 0x0000000117177890 */ /* 0x000fe2000fffe0ff */
[----:B------:R-:W-:Y:S01]  /*20e0*/  UMOV UR44, UR13 ;  /* 0x0000000d002c7c82 */ /* 0x000fe20008000000 */
[----:B------:R4:W-:Y:S02]  /*20f0*/  UTMALDG.3D.2CTA [UR24], [UR42], desc[UR38] ;  /* 0x000026182a0075b4 */ /* 0x0009e40008211000 */
[----:B------:R-:W-:Y:S01]  /*2100*/  UISETP.NE.AND UP0, UPT, UR23, UR29, UPT ;  /* 0x0000001d1700728c */ /* 0x000fe2000bf05270 */
[----:B------:R4:W-:Y:S01]  /*2110*/  UTMALDG.3D.2CTA [UR16], [UR40], desc[UR38] ;  /* 0x00002610280075b4 */ /* 0x0009e20008211000 */
[----:B------:R4:W-:Y:S07]  /*2120*/  UTMALDG.3D.2CTA [UR8], [UR40], desc[UR38] ;  /* 0x00002608280075b4 */ /* 0x0009ee0008211000 */
[----:B----4-:R-:W-:Y:S05]  /*2130*/  BRA.U UP0, `(.L_x_38) ;  /* 0xfffffffd00207547 */ /* 0x010fea000b83ffff */
.L_x_32:
[C---:B-1----:R-:W-:Y:S01]  /*2140*/  LEA R2, R16.reuse, UR4, 0x3 ;  /* 0x0000000410027c11 */ /* 0x042fe2000f8e18ff */
[----:B------:R-:W-:Y:S01]  /*2150*/  NOP ;  /* 0x0000000000007918 */ /* 0x000fe20000000000 */
[----:B--2---:R-:W-:Y:S02]  /*2160*/  SHF.L.U32 R3, R13, 0x1f, RZ ;  /* 0x0000001f0d037819 */ /* 0x004fe400000006ff */
[----:B------:R-:W-:Y:S02]  /*2170*/  LEA R4, R16, UR4, 0x4 ;  /* 0x0000000410047c11 */ /* 0x000fe4000f8e20ff */
[----:B------:R-:W1:Y:S02]  /*2180*/  SYNCS.PHASECHK.TRANS64.TRYWAIT P0, [R2+URZ+0x90], R3 ;  /* 0x00009003020075a7 */ /* 0x000e6400080011ff */
[----:B-1----:R-:W-:Y:S05]  /*2190*/  @!P0 BRA `(.L_x_39) ;  /* 0x0000005c00d88947 */ /* 0x002fea0003800000 */
.L_x_137:
[----:B------:R-:W2:Y:S01]  /*21a0*/  LDS.128 R4, [R4+0x120] ;  /* 0x0001200004047984 */ /* 0x000ea20000000c00 */
[----:B------:R-:W-:Y:S01]  /*21b0*/  ISETP.GE.AND P0, PT, R40, 0x1, PT ;  /* 0x000000012800780c */ /* 0x000fe20003f06270 */
[----:B-1----:R-:W-:Y:S01]  /*21c0*/  VIADD R2, R2, 0xa0 ;  /* 0x000000a002027836 */ /* 0x002fe20000000000 */
[----:B------:R-:W-:Y:S01]  /*21d0*/  @!PT LDS RZ, [RZ] ;  /* 0x00000000fffff984 */ /* 0x000fe20000000800 */
[----:B------:R-:W-:Y:S01]  /*21e0*/  @!PT LDS RZ, [RZ] ;  /* 0x00000000fffff984 */ /* 0x000fe20000000800 */
[----:B------:R-:W-:Y:S01]  /*21f0*/  @!PT LDS RZ, [RZ] ;  /* 0x00000000fffff984 */ /* 0x000fe20000000800 */
[----:B------:R-:W-:Y:S01]  /*2200*/  @!PT LDS RZ, [RZ] ;  /* 0x00000000fffff984 */ /* 0x000fe20000000800 */
[----:B------:R1:W-:Y:S06]  /*2210*/  MEMBAR.ALL.CTA ;  /* 0x0000000000007992 */ /* 0x0003ec0000008000 */
[----:B-1----:R-:W1:Y:S01]  /*2220*/  FENCE.VIEW.ASYNC.S ;  /* 0x00000000000073c6 */ /* 0x002e620000000000 */
[----:B------:R-:W-:-:S04]  /*2230*/  PRMT R2, RZ, 0x654, R2 ;  /* 0x00000654ff027816 */ /* 0x000fc80000000002 */
[----:B-1----:R1:W-:Y:S01]  /*2240*/  SYNCS.ARRIVE.TRANS64.RED.A1T0 RZ, [R2+URZ], RZ ;  /* 0x000000ff02ff79a7 */ /* 0x0023e200081004ff */
[----:B--2---:R-:W-:-:S13]  /*2250*/  LOP3.LUT P2, RZ, R6, 0x1, RZ, 0xc0, !PT ;  /* 0x0000000106ff7812 */ /* 0x004fda000784c0ff */
[----:B------:R-:W-:Y:S01]  /*2260*/  @P2 SHF.R.U32.HI R3, RZ, 0x10, R5 ;  /* 0x00000010ff032819 */ /* 0x000fe20000011605 */
[----:B------:R-:W-:Y:S01]  /*2270*/  VOTEU.ANY UP0, P2 ;  /* 0x0000000000ff7886 */ /* 0x000fe20001000100 */
[----:B------:R-:W-:Y:S02]  /*2280*/  @P2 MOV R10, R4 ;  /* 0x00000004000a2202 */ /* 0x000fe40000000f00 */
[----:B------:R-:W-:Y:S02]  /*2290*/  @P2 R2UR.BROADCAST UR8, R3 ;  /* 0x00000000030822ca */ /* 0x000fe400008e0000 */
[----:B------:R-:W-:-:S11]  /*22a0*/  @P2 LOP3.LUT R9, R5, 0xffff, RZ, 0xc0, !PT ;  /* 0x0000ffff05092812 */ /* 0x000fd600078ec0ff */
[----:B------:R-:W-:Y:S01]  /*22b0*/  @UP0 UMOV UR36, UR8 ;  /* 0x0000000800240c82 */ /* 0x000fe20008000000 */
[----:B-1----:R-:W-:Y:S05]  /*22c0*/  @!P0 BRA `(.L_x_40) ;  /* 0x0000000000b88947 */ /* 0x002fea0003800000 */
[----:B------:R-:W3:Y:S01]  /*22d0*/  LDC.64 R4, c[0x0][0xb18] ;  /* 0x0002c600ff047b82 */ /* 0x000ee20000000a00 */
[----:B------:R-:W-:-:S07]  /*22e0*/  ISETP.NE.AND P3, PT, R40, 0x1, PT ;  /* 0x000000012800780c */ /* 0x000fce0003f65270 */
[----:B------:R-:W1:Y:S08]  /*22f0*/  LDC.64 R6, c[0x0][0xb10] ;  /* 0x0002c400ff067b82 */ /* 0x000e700000000a00 */
[----:B------:R-:W2:Y:S08]  /*2300*/  LDC R14, c[0x0][0xb20] ;  /* 0x0002c800ff0e7b82 */ /* 0x000eb00000000800 */
[----:B------:R-:W4:Y:S01]  /*2310*/  LDC R15, c[0x0][0xb0c] ;  /* 0x0002c300ff0f7b82 */ /* 0x000f220000000800 */
[----:B---3--:R-:W-:Y:S01]  /*2320*/  IMAD.HI.U32 R21, R0, R5, RZ ;  /* 0x0000000500157227 */ /* 0x008fe200078e00ff */
[----:B------:R-:W-:-:S03]  /*2330*/  ISETP.NE.AND P0, PT, R4, 0x1, PT ;  /* 0x000000010400780c */ /* 0x000fc60003f05270 */
[----:B------:R-:W-:-:S03]  /*2340*/  IMAD.HI.U32 R5, R9, R5, RZ ;  /* 0x0000000509057227 */ /* 0x000fc600078e00ff */
[----:B------:R-:W3:Y:S01]  /*2350*/  LDC.64 R2, c[0x0][0xb28] ;  /* 0x0002ca00ff027b82 */ /* 0x000ee20000000a00 */
[----:B-1----:R-:W-:-:S04]  /*2360*/  IMAD.HI.U32 R22, R8, R6, RZ ;  /* 0x0000000608167227 */ /* 0x002fc800078e00ff */
[----:B------:R-:W-:Y:S01]  /*2370*/  IMAD.HI.U32 R23, R10, R6, RZ ;  /* 0x000000060a177227 */ /* 0x000fe200078e00ff */
[----:B------:R-:W-:Y:S02]  /*2380*/  SHF.R.U32.HI R22, RZ, R7, R22 ;  /* 0x00000007ff167219 */ /* 0x000fe40000011616 */
[-C--:B--2---:R-:W-:Y:S02]  /*2390*/  SHF.R.U32.HI R21, RZ, R14.reuse, R21 ;  /* 0x0000000eff157219 */ /* 0x084fe40000011615 */
[----:B------:R-:W-:Y:S02]  /*23a0*/  SHF.R.U32.HI R5, RZ, R14, R5 ;  /* 0x0000000eff057219 */ /* 0x000fe40000011605 */
[----:B------:R-:W-:Y:S02]  /*23b0*/  SEL R21, R0, R21, !P0 ;  /* 0x0000001500157207 */ /* 0x000fe40004000000 */
[----:B------:R-:W-:Y:S02]  /*23c0*/  SHF.R.U32.HI R23, RZ, R7, R23 ;  /* 0x00000007ff177219 */ /* 0x000fe40000011617 */
[----:B----4-:R-:W-:-:S02]  /*23d0*/  ISETP.NE.AND P1, PT, R15, 0x1, PT ;  /* 0x000000010f00780c */ /* 0x010fc40003f25270 */
[----:B------:R-:W-:Y:S02]  /*23e0*/  SEL R5, R9, R5, !P0 ;  /* 0x0000000509057207 */ /* 0x000fe40004000000 */
[----:B------:R-:W-:Y:S02]  /*23f0*/  SEL R22, R8, R22, !P1 ;  /* 0x0000001608167207 */ /* 0x000fe40004800000 */
[----:B------:R-:W-:Y:S01]  /*2400*/  SEL R23, R10, R23, !P1 ;  /* 0x000000170a177207 */ /* 0x000fe20004800000 */
[----:B---3--:R-:W-:-:S04]  /*2410*/  IMAD.HI.U32 R20, R21, R2, RZ ;  /* 0x0000000215147227 */ /* 0x008fc800078e00ff */
        /* <DEDUP_REMOVED lines=10> */
[----:B------:R-:W-:-:S04]  /*24c0*/  @!P0 IMAD.HI.U32 R7, R23, R2, RZ ;  /* 0x0000000217078227 */ /* 0x000fc800078e00ff */
[----:B------:R-:W-:Y:S01]  /*24d0*/  IMAD.MOV R2, RZ, RZ, -R6 ;  /* 0x000000ffff027224 */ /* 0x000fe200078e0a06 */
[----:B------:R-:W-:Y:S02]  /*24e0*/  @!P0 SHF.R.U32.HI R3, RZ, R3, R7 ;  /* 0x00000003ff038219 */ /* 0x000fe40000011607 */
[----:B------:R-:W-:Y:S01]  /*24f0*/  IADD3 R7, PT, PT, -R5, RZ, RZ ;  /* 0x000000ff05077210 */ /* 0x000fe20007ffe1ff */
[----:B------:R-:W-:Y:S01]  /*2500*/  IMAD R2, R40, R2, R5 ;  /* 0x0000000228027224 */ /* 0x000fe200078e0205 */
        /* <DEDUP_REMOVED lines=10> */
.L_x_40:
[----:B------:R-:W1:Y:S02]  /*25b0*/  LDCU UR8, c[0x0][0xb30] ;  /* 0x00016600ff0877ac */ /* 0x000e640008000800 */
[----:B-1----:R-:W-:-:S09]  /*25c0*/  UISETP.NE.AND UP0, UPT, UR8, 0x1, UPT ;  /* 0x000000010800788c */ /* 0x002fd2000bf05270 */
[----:B------:R-:W-:Y:S05]  /*25d0*/  BRA.U UP0, `(.L_x_41) ;  /* 0x0000000100407547 */ /* 0x000fea000b800000 */
[----:B------:R-:W1:Y:S08]  /*25e0*/  LDC.64 R4, c[0x0][0xb10] ;  /* 0x0002c400ff047b82 */ /* 0x000e700000000a00 */
[----:B------:R-:W2:Y:S08]  /*25f0*/  LDC.64 R2, c[0x0][0xb18] ;  /* 0x0002c600ff027b82 */ /* 0x000eb00000000a00 */
[----:B------:R-:W4:Y:S08]  /*2600*/  LDC R6, c[0x0][0xb20] ;  /* 0x0002c800ff067b82 */ /* 0x000f300000000800 */
[----:B------:R-:W3:Y:S01]  /*2610*/  LDC R7, c[0x0][0xb0c] ;  /* 0x0002c300ff077b82 */ /* 0x000ee20000000800 */
[----:B-1----:R-:W-:-:S05]  /*2620*/  IMAD.HI.U32 R4, R10, R4, RZ ;  /* 0x000000040a047227 */ /* 0x002fca00078e00ff */
[----:B------:R-:W-:Y:S01]  /*2630*/  SHF.R.U32.HI R4, RZ, R5, R4 ;  /* 0x00000005ff047219 */ /* 0x000fe20000011604 */
[----:B--2---:R-:W-:Y:S01]  /*2640*/  IMAD.HI.U32 R3, R9, R3, RZ ;  /* 0x0000000309037227 */ /* 0x004fe200078e00ff */
[----:B------:R-:W-:-:S04]  /*2650*/  ISETP.NE.AND P0, PT, R2, 0x1, PT ;  /* 0x000000010200780c */ /* 0x000fc80003f05270 */
[----:B----4-:R-:W-:-:S04]  /*2660*/  SHF.R.U32.HI R3, RZ, R6, R3 ;  /* 0x00000006ff037219 */ /* 0x010fc80000011603 */
[----:B------:R-:W-:Y:S02]  /*2670*/  SEL R3, R9, R3, !P0 ;  /* 0x0000000309037207 */ /* 0x000fe40004000000 */
[----:B---3--:R-:W-:-:S04]  /*2680*/  ISETP.NE.AND P1, PT, R7, 0x1, PT ;  /* 0x000000010700780c */ /* 0x008fc80003f25270 */
[----:B------:R-:W-:-:S05]  /*2690*/  SEL R4, R10, R4, !P1 ;  /* 0x000000040a047207 */ /* 0x000fca0004800000 */
[----:B------:R-:W-:Y:S02]  /*26a0*/  IMAD.IADD R5, R3, 0x1, -R4 ;  /* 0x0000000103057824 */ /* 0x000fe400078e0a04 */
[----:B------:R-:W-:Y:S02]  /*26b0*/  IMAD.IADD R3, R4, 0x1, -R3 ;  /* 0x0000000104037824 */ /* 0x000fe400078e0a03 */
[----:B------:R-:W-:Y:S02]  /*26c0*/  IMAD R10, R5, R7, R10 ;  /* 0x00000007050a7224 */ /* 0x000fe400078e020a */
[----:B------:R-:W-:-:S07]  /*26d0*/  IMAD R9, R3, R2, R9 ;  /* 0x0000000203097224 */ /* 0x000fce00078e0209 */
.L_x_41:
[----:B------:R-:W-:Y:S01]  /*26e0*/  VIADD R16, R16, 0x1 ;  /* 0x0000000110107836 */ /* 0x000fe20000000000 */
[----:B------:R-:W-:Y:S01]  /*26f0*/  PLOP3.LUT P1, PT, PT, PT, PT, 0x80, 0x8 ;  /* 0x000000000008781c */ /* 0x000fe20003f2f070 */
[----:B------:R-:W-:Y:S02]  /*2700*/  IMAD.IADD R14, R10, 0x1, R91 ;  /* 0x000000010a0e7824 */ /* 0x000fe400078e025b */
[----:B------:R-:W-:Y:S01]  /*2710*/  IMAD.IADD R15, R9, 0x1, R90 ;  /* 0x00000001090f7824 */ /* 0x000fe200078e025a */
[----:B------:R-:W-:-:S04]  /*2720*/  ISETP.NE.AND P0, PT, R16, 0x2, PT ;  /* 0x000000021000780c */ /* 0x000fc80003f05270 */
[----:B------:R-:W-:Y:S02]  /*2730*/  SEL R2, RZ, 0x1, P0 ;  /* 0x00000001ff027807 */ /* 0x000fe40000000000 */
[----:B------:R-:W-:Y:S02]  /*2740*/  SEL R16, R16, RZ, P0 ;  /* 0x000000ff10107207 */ /* 0x000fe40000000000 */
[----:B------:R-:W-:Y:S01]  /*2750*/  LOP3.LUT R13, R13, R2, RZ, 0x3c, !PT ;  /* 0x000000020d0d7212 */ /* 0x000fe200078e3cff */
[----:B------:R-:W-:Y:S06]  /*2760*/  @P2 BRA `(.L_x_42) ;  /* 0xfffffff000002947 */ /* 0x000fec000383ffff */
[----:B------:R-:W-:Y:S01]  /*2770*/  UIADD3 UR4, UPT, UPT, UR4, 0x28, URZ ;  /* 0x0000002804047890 */ /* 0x000fe2000fffe0ff */
[----:B------:R-:W-:-:S03]  /*2780*/  SHF.L.U32 R2, R17, 0x1f, RZ ;  /* 0x0000001f11027819 */ /* 0x000fc600000006ff */
[----:B------:R-:W-:-:S09]  /*2790*/  ULEA UR5, UR13, UR4, 0x3 ;  /* 0x000000040d057291 */ /* 0x000fd2000f8e18ff */
[----:B------:R-:W1:Y:S02]  /*27a0*/  SYNCS.PHASECHK.TRANS64.TRYWAIT P0, [UR5], R2 ;  /* 0x00000002ff0075a7 */ /* 0x000e640008001105 */
[----:B-1----:R-:W-:Y:S05]  /*27b0*/  @!P0 BRA `(.L_x_43) ;  /* 0x0000005800648947 */ /* 0x002fea0003800000 */
.L_x_139:
[----:B------:R-:W-:-:S04]  /*27c0*/  UIADD3 UR6, UPT, UPT, UR13, 0x1, URZ ;  /* 0x000000010d067890 */ /* 0x000fc8000fffe0ff */
[----:B------:R-:W-:-:S04]  /*27d0*/  UISETP.NE.AND UP0, UPT, UR6, 0x5, UPT ;  /* 0x000000050600788c */ /* 0x000fc8000bf05270 */
[----:B------:R-:W-:Y:S02]  /*27e0*/  USEL UR7, URZ, 0x1, UP0 ;  /* 0x00000001ff077887 */ /* 0x000fe40008000000 */
[----:B------:R-:W-:-:S04]  /*27f0*/  USEL UR6, UR6, URZ, UP0 ;  /* 0x000000ff06067287 */ /* 0x000fc80008000000 */
[----:B------:R-:W-:Y:S01]  /*2800*/  ULEA UR5, UR6, UR4, 0x3 ;  /* 0x0000000406057291 */ /* 0x000fe2000f8e18ff */
[----:B-1----:R-:W-:-:S04]  /*2810*/  LOP3.LUT R2, R17, UR7, RZ, 0x3c, !PT ;  /* 0x0000000711027c12 */ /* 0x002fc8000f8e3cff */
[----:B------:R-:W-:-:S04]  /*2820*/  SHF.L.U32 R3, R2, 0x1f, RZ ;  /* 0x0000001f02037819 */ /* 0x000fc800000006ff */
[----:B------:R-:W1:Y:S02]  /*2830*/  SYNCS.PHASECHK.TRANS64.TRYWAIT P0, [UR5], R3 ;  /* 0x00000003ff0075a7 */ /* 0x000e640008001105 */
[----:B-1----:R-:W-:Y:S05]  /*2840*/  @!P0 BRA `(.L_x_44) ;  /* 0x0000005800588947 */ /* 0x002fea0003800000 */
.L_x_141:
[----:B------:R-:W-:-:S04]  /*2850*/  UIADD3 UR6, UPT, UPT, UR6, 0x1, URZ ;  /* 0x0000000106067890 */ /* 0x000fc8000fffe0ff */
[----:B------:R-:W-:-:S04]  /*2860*/  UISETP.NE.AND UP0, UPT, UR6, 0x5, UPT ;  /* 0x000000050600788c */ /* 0x000fc8000bf05270 */
[----:B------:R-:W-:Y:S02]  /*2870*/  USEL UR7, URZ, 0x1, UP0 ;  /* 0x00000001ff077887 */ /* 0x000fe40008000000 */
[----:B------:R-:W-:-:S04]  /*2880*/  USEL UR6, UR6, URZ, UP0 ;  /* 0x000000ff06067287 */ /* 0x000fc80008000000 */
[----:B------:R-:W-:Y:S01]  /*2890*/  ULEA UR5, UR6, UR4, 0x3 ;  /* 0x0000000406057291 */ /* 0x000fe2000f8e18ff */
[----:B------:R-:W-:-:S04]  /*28a0*/  LOP3.LUT R2, R2, UR7, RZ, 0x3c, !PT ;  /* 0x0000000702027c12 */ /* 0x000fc8000f8e3cff */
[----:B-1----:R-:W-:-:S04]  /*28b0*/  SHF.L.U32 R3, R2, 0x1f, RZ ;  /* 0x0000001f02037819 */ /* 0x002fc800000006ff */
[----:B------:R-:W1:Y:S02]  /*28c0*/  SYNCS.PHASECHK.TRANS64.TRYWAIT P0, [UR5], R3 ;  /* 0x00000003ff0075a7 */ /* 0x000e640008001105 */
[----:B-1----:R-:W-:Y:S05]  /*28d0*/  @!P0 BRA `(.L_x_45) ;  /* 0x00000058004c8947 */ /* 0x002fea0003800000 */
.L_x_143:
        /* <DEDUP_REMOVED lines=9> */
.L_x_145:
[----:B------:R-:W-:-:S04]  /*2970*/  UIADD3 UR6, UPT, UPT, UR6, 0x1, URZ ;  /* 0x0000000106067890 */ /* 0x000fc8000fffe0ff */
[----:B------:R-:W-:-:S04]  /*2980*/  UISETP.NE.AND UP0, UPT, UR6, 0x5, UPT ;  /* 0x000000050600788c */ /* 0x000fc8000bf05270 */
[----:B------:R-:W-:Y:S02]  /*2990*/  USEL UR5, URZ, 0x1, UP0 ;  /* 0x00000001ff057887 */ /* 0x000fe40008000000 */
[----:B------:R-:W-:-:S04]  /*29a0*/  USEL UR6, UR6, URZ, UP0 ;  /* 0x000000ff06067287 */ /* 0x000fc80008000000 */
[----:B------:R-:W-:Y:S01]  /*29b0*/  ULEA UR6, UR6, UR4, 0x3 ;  /* 0x0000000406067291 */ /* 0x000fe2000f8e18ff */
[----:B------:R-:W-:-:S04]  /*29c0*/  LOP3.LUT R2, R2, UR5, RZ, 0x3c, !PT ;  /* 0x0000000502027c12 */ /* 0x000fc8000f8e3cff */
[----:B------:R-:W-:Y:S01]  /*29d0*/  SHF.L.U32 R2, R2, 0x1f, RZ ;  /* 0x0000001f02027819 */ /* 0x000fe200000006ff */
[----:B-1-3--:R-:W-:-:S07]  /*29e0*/  IMAD.U32 R0, RZ, RZ, UR6 ;  /* 0x00000006ff007e24 */ /* 0x00afce000f8e00ff */
.L_x_47:
[----:B-1----:R1:W2:Y:S02]  /*29f0*/  SYNCS.PHASECHK.TRANS64.TRYWAIT P0, [R0+URZ], R2 ;  /* 0x00000002000075a7 */ /* 0x0022a400080011ff */
[----:B--2---:R-:W-:Y:S05]  /*2a00*/  @!P0 NANOSLEEP.SYNCS 0x989680 ;  /* 0x009896800000895d */ /* 0x004fea0003900000 */
[----:B------:R-:W2:Y:S02]  /*2a10*/  @!P0 SYNCS.PHASECHK.TRANS64 P0, [R0+URZ], R2 ;  /* 0x00000002000085a7 */ /* 0x000ea400080010ff */
[----:B--2---:R-:W-:Y:S05]  /*2a20*/  @P0 EXIT ;  /* 0x000000000000094d */ /* 0x004fea0003800000 */
[----:B------:R-:W-:Y:S05]  /*2a30*/  BRA `(.L_x_47) ;  /* 0xfffffffc00ec7947 */ /* 0x000fea000383ffff */
.L_x_22:
[----:B------:R-:W-:-:S04]  /*2a40*/  UISETP.NE.AND UP1, UPT, UR37, URZ, UPT ;  /* 0x000000ff2500728c */ /* 0x000fc8000bf25270 */
[----:B------:R-:W-:-:S09]  /*2a50*/  UISETP.NE.OR UP1, UPT, UR10, 0x1, UP1 ;  /* 0x000000010a00788c */ /* 0x000fd20008f25670 */
[----:B------:R-:W-:Y:S05]  /*2a60*/  BRA.U UP1, `(.L_x_48) ;  /* 0x00000005014c7547 */ /* 0x000fea000b800000 */
[----:B------:R-:W-:Y:S01]  /*2a70*/  HFMA2 R11, -RZ, RZ, 0, 0 ;  /* 0x00000000ff0b7431 */ /* 0x000fe200000001ff */
[----:B------:R-:W-:Y:S01]  /*2a80*/  ISETP.GE.U32.AND P2, PT, R10, 0x2, PT ;  /* 0x000000020a00780c */ /* 0x000fe20003f46070 */
[----:B------:R-:W-:Y:S01]  /*2a90*/  IMAD.MOV.U32 R12, RZ, RZ, 0x1 ;  /* 0x00000001ff0c7424 */ /* 0x000fe200078e00ff */
[----:B------:R-:W-:Y:S01]  /*2aa0*/  CS2R R8, SRZ ;  /* 0x0000000000087805 */ /* 0x000fe2000001ff00 */
[----:B------:R-:W-:Y:S01]  /*2ab0*/  IMAD.MOV.U32 R3, RZ, RZ, RZ ;  /* 0x000000ffff037224 */ /* 0x000fe200078e00ff */
[----:B------:R-:W-:Y:S01]  /*2ac0*/  UMOV UR4, 0x400 ;  /* 0x0000040000047882 */ /* 0x000fe20000000000 */
[----:B------:R-:W-:Y:S01]  /*2ad0*/  UMOV UR6, URZ ;  /* 0x000000ff00067c82 */ /* 0x000fe20008000000 */
[----:B------:R-:W-:-:S12]  /*2ae0*/  ULEA UR37, UR37, UR4, 0x18 ;  /* 0x0000000425257291 */ /* 0x000fd8000f8ec0ff */
.L_x_52:
[----:B------:R-:W-:Y:S02]  /*2af0*/  LEA R0, R3, UR37, 0x3 ;  /* 0x0000002503007c11 */ /* 0x000fe4000f8e18ff */
[----:B------:R-:W-:-:S03]  /*2b00*/  SHF.L.U32 R4, R8, 0x1f, RZ ;  /* 0x0000001f08047819 */ /* 0x000fc600000006ff */
[----:B------:R-:W-:Y:S01]  /*2b10*/  VIADD R5, R0, 0x100 ;  /* 0x0000010000057836 */ /* 0x000fe20000000000 */
[----:B------:R-:W1:Y:S02]  /*2b20*/  SYNCS.PHASECHK.TRANS64.TRYWAIT P0, [R0+URZ+0xf0], R4 ;  /* 0x0000f004000075a7 */ /* 0x000e6400080011ff */
[----:B-1----:R-:W-:Y:S05]  /*2b30*/  @!P0 BRA `(.L_x_49) ;  /* 0x0000005400e48947 */ /* 0x002fea0003800000 */
.L_x_146:
[----:B------:R-:W-:Y:S01]  /*2b40*/  ULEA UR5, UR6, UR37, 0x3 ;  /* 0x0000002506057291 */ /* 0x000fe2000f8e18ff */
[----:B-1----:R-:W-:Y:S01]  /*2b50*/  PRMT R0, RZ, 0x654, R5 ;  /* 0x00000654ff007816 */ /* 0x002fe20000000005 */
[----:B------:R-:W-:Y:S01]  /*2b60*/  @!P2 IMAD.MOV.U32 R4, RZ, RZ, 0x10 ;  /* 0x00000010ff04a424 */ /* 0x000fe200078e00ff */
[----:B------:R-:W-:Y:S01]  /*2b70*/  SHF.L.U32 R5, R12, 0x1f, RZ ;  /* 0x0000001f0c057819 */ /* 0x000fe200000006ff */
[----:B------:R-:W-:Y:S01]  /*2b80*/  UIADD3 UR4, UPT, UPT, UR5, 0x90, URZ ;  /* 0x0000009005047890 */ /* 0x000fe2000fffe0ff */
[----:B------:R1:W-:Y:S05]  /*2b90*/  SYNCS.ARRIVE.TRANS64.RED.A1T0 RZ, [R0+URZ], RZ ;  /* 0x000000ff00ff79a7 */ /* 0x0003ea00081004ff */
[----:B------:R-:W-:Y:S01]  /*2ba0*/  IMAD.U32 R6, RZ, RZ, UR4 ;  /* 0x00000004ff067e24 */ /* 0x000fe2000f8e00ff */
[----:B------:R-:W2:Y:S04]  /*2bb0*/  SYNCS.PHASECHK.TRANS64.TRYWAIT P0, [UR5+0xa0], R5 ;  /* 0x0000a005ff0075a7 */ /* 0x000ea80008001105 */
[----:B------:R-:W-:Y:S01]  /*2bc0*/  PRMT R6, R10, 0x654, R6 ;  /* 0x000006540a067816 */ /* 0x000fe20000000006 */
[----:B-12---:R-:W-:Y:S06]  /*2bd0*/  @!P0 BRA `(.L_x_50) ;  /* 0x0000005400d08947 */ /* 0x006fec0003800000 */
.L_x_148:
[----:B------:R-:W-:Y:S01]  /*2be0*/  ULEA UR4, UR6, UR37, 0x4 ;  /* 0x0000002506047291 */ /* 0x000fe2000f8e20ff */
[----:B------:R-:W-:Y:S01]  /*2bf0*/  SEL R2, R6, R2, !P2 ;  /* 0x0000000206027207 */ /* 0x000fe20005000000 */
[----:B------:R-:W-:Y:S01]  /*2c00*/  UIADD3 UR5, UPT, UPT, UR5, 0x90, URZ ;  /* 0x0000009005057890 */ /* 0x000fe2000fffe0ff */
[----:B-1----:R-:W-:Y:S01]  /*2c10*/  LEA R0, R11, UR37, 0x3 ;  /* 0x000000250b007c11 */ /* 0x002fe2000f8e18ff */
[----:B------:R-:W-:Y:S01]  /*2c20*/  UIADD3 UR4, UPT, UPT, UR4, 0x120, URZ ;  /* 0x0000012004047890 */ /* 0x000fe2000fffe0ff */
[----:B------:R1:W-:Y:S01]  /*2c30*/  @!P2 SYNCS.ARRIVE.TRANS64.RED RZ, [R2+URZ], R4 ;  /* 0x0000000402ffa9a7 */ /* 0x0003e200080004ff */
[----:B------:R-:W-:Y:S01]  /*2c40*/  UIADD3 UR6, UPT, UPT, UR6, 0x1, URZ ;  /* 0x0000000106067890 */ /* 0x000fe2000fffe0ff */
[----:B------:R-:W-:-:S03]  /*2c50*/  VIADD R3, R3, 0x1 ;  /* 0x0000000103037836 */ /* 0x000fc60000000000 */
[----:B------:R-:W-:Y:S02]  /*2c60*/  UISETP.NE.AND UP0, UPT, UR6, 0x2, UPT ;  /* 0x000000020600788c */ /* 0x000fe4000bf05270 */
[----:B------:R-:W-:Y:S01]  /*2c70*/  ISETP.NE.AND P0, PT, R3, 0x2, PT ;  /* 0x000000020300780c */ /* 0x000fe20003f05270 */
[----:B------:R-:W-:Y:S06]  /*2c80*/  UGETNEXTWORKID.BROADCAST [UR4], [UR5] ;  /* 0x00000000040073ca */ /* 0x000fec0008000100 */
[----:B------:R-:W-:Y:S02]  /*2c90*/  USEL UR4, URZ, 0x1, UP0 ;  /* 0x00000001ff047887 */ /* 0x000fe40008000000 */
[----:B------:R-:W-:-:S04]  /*2ca0*/  USEL UR6, UR6, URZ, UP0 ;  /* 0x000000ff06067287 */ /* 0x000fc80008000000 */
[----:B------:R-:W-:Y:S02]  /*2cb0*/  LOP3.LUT R12, R12, UR4, RZ, 0x3c, !PT ;  /* 0x000000040c0c7c12 */ /* 0x000fe4000f8e3cff */
[----:B-1----:R-:W-:-:S04]  /*2cc0*/  SHF.L.U32 R4, R9, 0x1f, RZ ;  /* 0x0000001f09047819 */ /* 0x002fc800000006ff */
[----:B------:R-:W1:Y:S02]  /*2cd0*/  SYNCS.PHASECHK.TRANS64.TRYWAIT P1, [R0+URZ+0x90], R4 ;  /* 0x00009004000075a7 */ /* 0x000e6400080211ff */
[----:B-1----:R-:W-:Y:S05]  /*2ce0*/  @!P1 BRA `(.L_x_51) ;  /* 0x0000005400a49947 */ /* 0x002fea0003800000 */
.L_x_149:
[----:B-1----:R-:W-:Y:S01]  /*2cf0*/  LEA R4, R11, UR37, 0x4 ;  /* 0x000000250b047c11 */ /* 0x002fe2000f8e20ff */
[----:B------:R-:W-:Y:S01]  /*2d00*/  VIADD R0, R0, 0xa0 ;  /* 0x000000a000007836 */ /* 0x000fe20000000000 */
[----:B------:R-:W-:Y:S01]  /*2d10*/  SEL R3, R3, RZ, P0 ;  /* 0x000000ff03037207 */ /* 0x000fe20000000000 */
[----:B------:R-:W-:-:S03]  /*2d20*/  VIADD R11, R11, 0x1 ;  /* 0x000000010b0b7836 */ /* 0x000fc60000000000 */
[----:B------:R-:W1:Y:S01]  /*2d30*/  LDS.128 R4, [R4+0x120] ;  /* 0x0001200004047984 */ /* 0x000e620000000c00 */
[----:B------:R-:W-:Y:S02]  /*2d40*/  PRMT R0, RZ, 0x654, R0 ;  /* 0x00000654ff007816 */ /* 0x000fe40000000000 */
[C---:B------:R-:W-:Y:S01]  /*2d50*/  ISETP.NE.AND P1, PT, R11.reuse, 0x2, PT ;  /* 0x000000020b00780c */ /* 0x040fe20003f25270 */
[----:B------:R-:W-:Y:S01]  /*2d60*/  @!PT LDS RZ, [RZ] ;  /* 0x00000000fffff984 */ /* 0x000fe20000000800 */
[----:B------:R-:W-:Y:S01]  /*2d70*/  @!PT LDS RZ, [RZ] ;  /* 0x00000000fffff984 */ /* 0x000fe20000000800 */
[----:B------:R-:W-:Y:S01]  /*2d80*/  @!PT LDS RZ, [RZ] ;  /* 0x00000000fffff984 */ /* 0x000fe20000000800 */
[----:B------:R-:W-:Y:S01]  /*2d90*/  @!PT LDS RZ, [RZ] ;  /* 0x00000000fffff984 */ /* 0x000fe20000000800 */
[----:B------:R2:W-:Y:S06]  /*2da0*/  MEMBAR.ALL.CTA ;  /* 0x0000000000007992 */ /* 0x0005ec0000008000 */
[----:B--2---:R-:W2:Y:S01]  /*2db0*/  FENCE.VIEW.ASYNC.S ;  /* 0x00000000000073c6 */ /* 0x004ea20000000000 */
[----:B------:R-:W-:Y:S01]  /*2dc0*/  SEL R11, R11, RZ, P1 ;  /* 0x000000ff0b0b7207 */ /* 0x000fe20000800000 */
[----:B--2---:R2:W-:Y:S01]  /*2dd0*/  SYNCS.ARRIVE.TRANS64.RED.A1T0 RZ, [R0+URZ], RZ ;  /* 0x000000ff00ff79a7 */ /* 0x0045e200081004ff */
[----:B-1----:R-:W-:-:S02]  /*2de0*/  LOP3.LUT P3, RZ, R6, 0x1, RZ, 0xc0, !PT ;  /* 0x0000000106ff7812 */ /* 0x002fc4000786c0ff */
[----:B------:R-:W-:-:S04]  /*2df0*/  SEL R4, RZ, 0x1, P1 ;  /* 0x00000001ff047807 */ /* 0x000fc80000800000 */
[----:B------:R-:W-:Y:S02]  /*2e00*/  LOP3.LUT R9, R9, R4, RZ, 0x3c, !PT ;  /* 0x0000000409097212 */ /* 0x000fe400078e3cff */
[----:B--2---:R-:W-:-:S04]  /*2e10*/  SEL R0, RZ, 0x1, P0 ;  /* 0x00000001ff007807 */ /* 0x004fc80000000000 */
[----:B------:R-:W-:Y:S01]  /*2e20*/  LOP3.LUT R8, R8, R0, RZ, 0x3c, !PT ;  /* 0x0000000008087212 */ /* 0x000fe200078e3cff */
[----:B------:R-:W-:Y:S06]  /*2e30*/  @P3 BRA `(.L_x_52) ;  /* 0xfffffffc002c3947 */ /* 0x000fec000383ffff */
[----:B------:R-:W-:Y:S01]  /*2e40*/  ULEA UR5, UR6, UR37, 0x3 ;  /* 0x0000002506057291 */ /* 0x000fe2000f8e18ff */
[----:B------:R-:W-:-:S08]  /*2e50*/  SHF.L.U32 R2, R12, 0x1f, RZ ;  /* 0x0000001f0c027819 */ /* 0x000fd000000006ff */
[----:B------:R-:W1:Y:S02]  /*2e60*/  SYNCS.PHASECHK.TRANS64 P0, [UR5+0xa0], R2 ;  /* 0x0000a002ff0075a7 */ /* 0x000e640008001005 */
[----:B-1----:R-:W-:Y:S05]  /*2e70*/  @P0 BRA `(.L_x_53) ;  /* 0x0000000000080947 */ /* 0x002fea0003800000 */
[----:B------:R-:W1:Y:S02]  /*2e80*/  SYNCS.PHASECHK.TRANS64.TRYWAIT P0, [UR5+0xa0], R2 ;  /* 0x0000a002ff0075a7 */ /* 0x000e640008001105 */
[----:B-1----:R-:W-:Y:S05]  /*2e90*/  @!P0 BRA `(.L_x_54) ;  /* 0x00000054004c8947 */ /* 0x002fea0003800000 */
.L_x_53:
[----:B------:R-:W-:-:S04]  /*2ea0*/  UIADD3 UR4, UPT, UPT, UR6, 0x1, URZ ;  /* 0x0000000106047890 */ /* 0x000fc8000fffe0ff */
[----:B------:R-:W-:-:S04]  /*2eb0*/  UISETP.NE.AND UP0, UPT, UR4, 0x2, UPT ;  /* 0x000000020400788c */ /* 0x000fc8000bf05270 */
[----:B------:R-:W-:Y:S02]  /*2ec0*/  USEL UR7, URZ, 0x1, UP0 ;  /* 0x00000001ff077887 */ /* 0x000fe40008000000 */
[----:B------:R-:W-:-:S04]  /*2ed0*/  USEL UR4, UR4, URZ, UP0 ;  /* 0x000000ff04047287 */ /* 0x000fc80008000000 */
[----:B------:R-:W-:Y:S01]  /*2ee0*/  ULEA UR4, UR4, UR37, 0x3 ;  /* 0x0000002504047291 */ /* 0x000fe2000f8e18ff */
[----:B-1----:R-:W-:-:S04]  /*2ef0*/  LOP3.LUT R2, R12, UR7, RZ, 0x3c, !PT ;  /* 0x000000070c027c12 */ /* 0x002fc8000f8e3cff */
[----:B------:R-:W-:-:S04]  /*2f00*/  SHF.L.U32 R0, R2, 0x1f, RZ ;  /* 0x0000001f02007819 */ /* 0x000fc800000006ff */
[----:B------:R-:W1:Y:S02]  /*2f10*/  SYNCS.PHASECHK.TRANS64 P0, [UR4+0xa0], R0 ;  /* 0x0000a000ff0075a7 */ /* 0x000e640008001004 */
[----:B-1----:R-:W-:Y:S05]  /*2f20*/  @P0 EXIT ;  /* 0x000000000000094d */ /* 0x002fea0003800000 */
[----:B------:R-:W-:Y:S02]  /*2f30*/  SHF.L.U32 R2, R2, 0x1f, RZ ;  /* 0x0000001f02027819 */ /* 0x000fe400000006ff */
[----:B------:R-:W-:-:S07]  /*2f40*/  MOV R0, UR4 ;  /* 0x0000000400007c02 */ /* 0x000fce0008000f00 */
.L_x_55:
[----:B-1----:R1:W2:Y:S02]  /*2f50*/  SYNCS.PHASECHK.TRANS64.TRYWAIT P0, [R0+URZ+0xa0], R2 ;  /* 0x0000a002000075a7 */ /* 0x0022a400080011ff */
[----:B--2---:R-:W-:Y:S05]  /*2f60*/  @!P0 NANOSLEEP.SYNCS 0x989680 ;  /* 0x009896800000895d */ /* 0x004fea0003900000 */
[----:B------:R-:W2:Y:S02]  /*2f70*/  @!P0 SYNCS.PHASECHK.TRANS64 P0, [R0+URZ+0xa0], R2 ;  /* 0x0000a002000085a7 */ /* 0x000ea400080010ff */
[----:B--2---:R-:W-:Y:S05]  /*2f80*/  @P0 EXIT ;  /* 0x000000000000094d */ /* 0x004fea0003800000 */
[----:B------:R-:W-:Y:S05]  /*2f90*/  BRA `(.L_x_55) ;  /* 0xfffffffc00ec7947 */ /* 0x000fea000383ffff */
.L_x_48:
[----:B------:R-:W-:Y:S05]  /*2fa0*/  BRA.U UP4, `(.L_x_56) ;  /* 0x0000001504487547 */ /* 0x000fea000b800000 */
[----:B------:R-:W-:Y:S01]  /*2fb0*/  UMOV UR6, 0x40 ;  /* 0x0000004000067882 */ /* 0x000fe20000000000 */
[----:B------:R-:W-:Y:S01]  /*2fc0*/  NOP ;  /* 0x0000000000007918 */ /* 0x000fe20000000000 */
[----:B------:R-:W-:Y:S01]  /*2fd0*/  ULEA UR6, UR37, UR6, 0x18 ;  /* 0x0000000625067291 */ /* 0x000fe2000f8ec0ff */
[----:B------:R-:W-:Y:S02]  /*2fe0*/  UMOV UR7, 0x400 ;  /* 0x0000040000077882 */ /* 0x000fe40000000000 */
[----:B------:R-:W-:-:S06]  /*2ff0*/  ULEA UR37, UR37, UR7, 0x18 ;  /* 0x0000000725257291 */ /* 0x000fcc000f8ec0ff */
[----:B------:R-:W1:Y:S02]  /*3000*/  LDS.U8 R2, [UR6+0x1c] ;  /* 0x00001c06ff027984 */ /* 0x000e640008000000 */
[----:B-1----:R-:W-:-:S13]  /*3010*/  ISETP.NE.AND P0, PT, R2, RZ, PT ;  /* 0x000000ff0200720c */ /* 0x002fda0003f05270 */
[----:B------:R-:W-:Y:S05]  /*3020*/  @P0 BRA `(.L_x_57) ;  /* 0x0000000400080947 */ /* 0x000fea0003800000 */
[----:B------:R-:W-:Y:S02]  /*3030*/  UISETP.NE.U32.AND UP0, UPT, UR5, 0x1, UPT ;  /* 0x000000010500788c */ /* 0x000fe4000bf05070 */
[----:B------:R-:W-:-:S07]  /*3040*/  UIADD3 UR8, UPT, UPT, UR6, 0x8, URZ ;  /* 0x0000000806087890 */ /* 0x000fce000fffe0ff */
[----:B------:R-:W-:Y:S05]  /*3050*/  BRA.U !UP0, `(.L_x_58) ;  /* 0x00000001089c7547 */ /* 0x000fea000b800000 */
[----:B------:R-:W-:Y:S01]  /*3060*/  ELECT P0, URZ, PT ;  /* 0x0000000000ff782f */ /* 0x000fe20003800000 */
[----:B------:R-:W-:-:S12]  /*3070*/  BSSY B0, `(.L_x_58) ;  /* 0x0000025000007945 */ /* 0x000fd80003800000 */
[----:B------:R-:W-:Y:S05]  /*3080*/  @!P0 BRA `(.L_x_59) ;  /* 0x00000000008c8947 */ /* 0x000fea0003800000 */
[----:B------:R-:W-:-:S05]  /*3090*/  UMOV UR7, 0x10 ;  /* 0x0000001000077882 */ /* 0x000fca0000000000 */
[----:B------:R-:W-:Y:S04]  /*30a0*/  DEPBAR.LE SB1, 0x36 ;  /* 0x00009d800000791a */ /* 0x000fe80000000000 */
[----:B------:R-:W1:Y:S02]  /*30b0*/  UTCATOMSWS.2CTA.FIND_AND_SET.ALIGN UP1, UR7, UR7 ;  /* 0x00000007000775e3 */ /* 0x000e640008220800 */
[----:B-1----:R-:W-:Y:S01]  /*30c0*/  MOV R10, UR7 ;  /* 0x00000007000a7c02 */ /* 0x002fe20008000f00 */
[----:B------:R-:W-:Y:S06]  /*30d0*/  BRA.U UP1, `(.L_x_60) ;  /* 0x0000000101187547 */ /* 0x000fec000b800000 */
.L_x_61:
[----:B------:R-:W-:Y:S05]  /*30e0*/  NANOSLEEP 0x64 ;  /* 0x000000640000795d */ /* 0x000fea0003800000 */
[----:B------:R-:W-:-:S05]  /*30f0*/  UMOV UR7, 0x10 ;  /* 0x0000001000077882 */ /* 0x000fca0000000000 */
[----:B------:R-:W-:Y:S04]  /*3100*/  DEPBAR.LE SB1, 0x36 ;  /* 0x00009d800000791a */ /* 0x000fe80000000000 */
[----:B------:R-:W1:Y:S02]  /*3110*/  UTCATOMSWS.2CTA.FIND_AND_SET.ALIGN UP1, UR7, UR7 ;  /* 0x00000007000775e3 */ /* 0x000e640008220800 */
[----:B-1----:R-:W-:Y:S01]  /*3120*/  MOV R10, UR7 ;  /* 0x00000007000a7c02 */ /* 0x002fe20008000f00 */
[----:B------:R-:W-:Y:S05]  /*3130*/  BRA.U !UP1, `(.L_x_61) ;  /* 0xfffffffd09e87547 */ /* 0x000fea000b83ffff */
.L_x_60:
[----:B------:R-:W1:Y:S01]  /*3140*/  LDS R5, [UR6+0x10] ;  /* 0x00001006ff057984 */ /* 0x000e620008000800 */
[----:B------:R-:W-:Y:S01]  /*3150*/  IMAD.U32 R3, RZ, RZ, UR37 ;  /* 0x00000025ff037e24 */ /* 0x000fe2000f8e00ff */
[----:B------:R-:W-:-:S03]  /*3160*/  MOV R2, UR4 ;  /* 0x0000000400027c02 */ /* 0x000fc60008000f00 */
[----:B------:R-:W-:Y:S01]  /*3170*/  VIADD R3, R3, 0x140 ;  /* 0x0000014003037836 */ /* 0x000fe20000000000 */
[----:B-1----:R-:W-:-:S04]  /*3180*/  SHF.L.U32 R5, R5, 0x1f, RZ ;  /* 0x0000001f05057819 */ /* 0x002fc800000006ff */
[----:B------:R-:W1:Y:S02]  /*3190*/  SYNCS.PHASECHK.TRANS64.TRYWAIT P0, [UR6+0x8], R5 ;  /* 0x00000805ff0075a7 */ /* 0x000e640008001106 */
[----:B-1----:R-:W-:Y:S05]  /*31a0*/  @P0 BRA `(.L_x_62) ;  /* 0x0000000000080947 */ /* 0x002fea0003800000 */
[----:B------:R-:W1:Y:S02]  /*31b0*/  SYNCS.PHASECHK.TRANS64.TRYWAIT P0, [UR6+0x8], R5 ;  /* 0x00000805ff0075a7 */ /* 0x000e640008001106 */
[----:B-1----:R-:W-:Y:S05]  /*31c0*/  @!P0 BRA `(.L_x_63) ;  /* 0x0000005000988947 */ /* 0x002fea0003800000 */
.L_x_62:
[----:B-1----:R-:W-:Y:S01]  /*31d0*/  HFMA2 R4, -RZ, RZ, 0, 5.9604644775390625e-08 ;  /* 0x00000001ff047431 */ /* 0x002fe200000001ff */
[----:B------:R-:W-:Y:S01]  /*31e0*/  UPRMT UR7, UR4, 0x654, UR8 ;  /* 0x0000065404077896 */ /* 0x000fe20008000008 */
[----:B------:R-:W-:Y:S01]  /*31f0*/  IMAD.MOV.U32 R7, RZ, RZ, 0xffff ;  /* 0x0000ffffff077424 */ /* 0x000fe200078e00ff */
[----:B------:R-:W-:Y:S01]  /*3200*/  PRMT R2, R2, 0x654, R3 ;  /* 0x0000065402027816 */ /* 0x000fe20000000003 */
[----:B------:R-:W-:Y:S02]  /*3210*/  IMAD.MOV.U32 R5, RZ, RZ, 0x4 ;  /* 0x00000004ff057424 */ /* 0x000fe400078e00ff */
[----:B------:R-:W-:Y:S01]  /*3220*/  IMAD.SHL.U32 R9, R10, 0x20, RZ ;  /* 0x000000200a097824 */ /* 0x000fe200078e00ff */
[----:B------:R-:W-:Y:S02]  /*3230*/  MOV R3, UR7 ;  /* 0x0000000700037c02 */ /* 0x000fe40008000f00 */
[-C--:B------:R-:W-:Y:S01]  /*3240*/  SHF.L.U32 R7, R7, R10.reuse, RZ ;  /* 0x0000000a07077219 */ /* 0x080fe200000006ff */
[----:B------:R1:W-:Y:S01]  /*3250*/  SYNCS.ARRIVE.TRANS64.RED RZ, [UR7], R5 ;  /* 0x00000005ffff79a7 */ /* 0x0003e20008000407 */
[----:B------:R-:W-:Y:S01]  /*3260*/  SHF.L.U32 R6, R4, R10, RZ ;  /* 0x0000000a04067219 */ /* 0x000fe200000006ff */
[----:B------:R1:W-:Y:S04]  /*3270*/  STS [UR37+0x140], R9 ;  /* 0x00014009ff007988 */ /* 0x0003e80008000825 */
[----:B------:R1:W-:Y:S04]  /*3280*/  STAS [R2.64], R10 ;  /* 0x0000000a02007dbd */ /* 0x0003e8000c0008ff */
[----:B------:R1:W-:Y:S04]  /*3290*/  ATOMS.OR RZ, [UR6+0x14], R7 ;  /* 0x00001407ffff798c */ /* 0x0003e8000b000006 */
[----:B------:R1:W-:Y:S04]  /*32a0*/  ATOMS.OR RZ, [UR6+0x18], R6 ;  /* 0x00001806ffff798c */ /* 0x0003e8000b000006 */
[----:B------:R1:W-:Y:S02]  /*32b0*/  ATOMS.XOR RZ, [UR6+0x10], R4 ;  /* 0x00001004ffff798c */ /* 0x0003e4000b800006 */
.L_x_59:
[----:B------:R-:W-:Y:S05]  /*32c0*/  BSYNC B0 ;  /* 0x0000000000007941 */ /* 0x000fea0003800000 */
.L_x_58:
[----:B------:R-:W-:Y:S05]  /*32d0*/  BRA.U UP0, `(.L_x_64) ;  /* 0x00000001006c7547 */ /* 0x000fea000b800000 */
[----:B------:R-:W-:-:S03]  /*32e0*/  UMOV UR7, 0xffffffff ;  /* 0xffffffff00077882 */ /* 0x000fc60000000000 */
[----:B------:R-:W-:Y:S05]  /*32f0*/  BRA.DIV UR7, `(.L_x_65) ;  /* 0x0000005207647947 */ /* 0x000fea000b800000 */
[----:B------:R-:W-:-:S13]  /*3300*/  ELECT P6, URZ, PT ;  /* 0x0000000000ff782f */ /* 0x000fda00038c0000 */
.L_x_153:
[----:B------:R-:W-:Y:S05]  /*3310*/  @!P6 BRA `(.L_x_64) ;  /* 0x00000000005ce947 */ /* 0x000fea0003800000 */
[----:B-1----:R-:W1:Y:S02]  /*3320*/  LDS R3, [UR6+0x10] ;  /* 0x00001006ff037984 */ /* 0x002e640008000800 */
[----:B-1----:R-:W-:-:S04]  /*3330*/  SHF.L.U32 R3, R3, 0x1f, RZ ;  /* 0x0000001f03037819 */ /* 0x002fc800000006ff */
[----:B------:R-:W1:Y:S02]  /*3340*/  SYNCS.PHASECHK.TRANS64.TRYWAIT P0, [UR6+0x8], R3 ;  /* 0x00000803ff0075a7 */ /* 0x000e640008001106 */
[----:B-1----:R-:W-:Y:S05]  /*3350*/  @P0 BRA `(.L_x_66) ;  /* 0x0000000000080947 */ /* 0x002fea0003800000 */
[----:B------:R-:W1:Y:S02]  /*3360*/  SYNCS.PHASECHK.TRANS64.TRYWAIT P0, [UR6+0x8], R3 ;  /* 0x00000803ff0075a7 */ /* 0x000e640008001106 */
[----:B-1----:R-:W-:Y:S05]  /*3370*/  @!P0 BRA `(.L_x_67) ;  /* 0x0000005000648947 */ /* 0x002fea0003800000 */
.L_x_66:
[----:B------:R-:W2:Y:S01]  /*3380*/  LDS R5, [UR37+0x140] ;  /* 0x00014025ff057984 */ /* 0x000ea20008000800 */
[----:B-1----:R-:W-:Y:S02]  /*3390*/  HFMA2 R2, -RZ, RZ, 0, 5.9604644775390625e-08 ;  /* 0x00000001ff027431 */ /* 0x002fe400000001ff */
[----:B------:R-:W-:Y:S01]  /*33a0*/  IMAD.MOV.U32 R3, RZ, RZ, 0xffff ;  /* 0x0000ffffff037424 */ /* 0x000fe200078e00ff */
[----:B------:R-:W-:Y:S01]  /*33b0*/  UPRMT UR7, UR4, 0x654, UR8 ;  /* 0x0000065404077896 */ /* 0x000fe20008000008 */
[----:B--2---:R-:W-:-:S03]  /*33c0*/  IMAD.SHL.U32 R4, R5, 0x20, RZ ;  /* 0x0000002005047824 */ /* 0x004fc600078e00ff */
[-C--:B------:R-:W-:Y:S02]  /*33d0*/  SHF.L.U32 R3, R3, R5.reuse, RZ ;  /* 0x0000000503037219 */ /* 0x080fe400000006ff */
[----:B------:R-:W-:Y:S01]  /*33e0*/  SHF.L.U32 R5, R2, R5, RZ ;  /* 0x0000000502057219 */ /* 0x000fe200000006ff */
[----:B------:R2:W-:Y:S04]  /*33f0*/  STS [UR37+0x140], R4 ;  /* 0x00014004ff007988 */ /* 0x0005e80008000825 */
[----:B------:R2:W-:Y:S04]  /*3400*/  ATOMS.OR RZ, [UR6+0x14], R3 ;  /* 0x00001403ffff798c */ /* 0x0005e8000b000006 */
[----:B------:R2:W-:Y:S01]  /*3410*/  ATOMS.OR RZ, [UR6+0x18], R5 ;  /* 0x00001805ffff798c */ /* 0x0005e2000b000006 */
[----:B------:R-:W-:Y:S03]  /*3420*/  SYNCS.ARRIVE.TRANS64.RED.A1T0 RZ, [UR7], RZ ;  /* 0x000000ffffff79a7 */ /* 0x000fe60008100407 */
[----:B------:R2:W-:Y:S01]  /*3430*/  ATOMS.XOR RZ, [UR6+0x10], R2 ;  /* 0x00001002ffff798c */ /* 0x0005e2000b800006 */
[----:B------:R-:W-:Y:S05]  /*3440*/  BRA `(.L_x_64) ;  /* 0x0000000000107947 */ /* 0x000fea0003800000 */
.L_x_57:
[----:B------:R-:W-:-:S05]  /*3450*/  MOV R2, 0xffffffff ;  /* 0xffffffff00027802 */ /* 0x000fca0000000f00 */
[----:B------:R1:W-:Y:S02]  /*3460*/  STS [UR37+0x140], R2 ;  /* 0x00014002ff007988 */ /* 0x0003e40008000825 */
[----:B-1----:R-:W-:Y:S02]  /*3470*/  MOV R2, 0x3490 ;  /* 0x0000349000027802 */ /* 0x002fe40000000f00 */
[----:B-----5:R-:W-:Y:S05]  /*3480*/  CALL.REL.NOINC `($__internal_1_$__cuda_sm10x_tcgen05_guardrail_trap_phase_invalid_during_alloc) ;  /* 0x0000005400c47944 */ /* 0x020fea0003c00000 */
.L_x_64:
[----:B------:R-:W-:Y:S05]  /*3490*/  WARPSYNC.ALL ;  /* 0x0000000000007948 */ /* 0x000fea0003800000 */
[----:B------:R-:W3:Y:S01]  /*34a0*/  S2UR UR7, SR_CgaCtaId ;  /* 0x00000000000779c3 */ /* 0x000ee20000008800 */
[----:B------:R-:W-:Y:S01]  /*34b0*/  UMOV UR6, 0x400 ;  /* 0x0000040000067882 */ /* 0x000fe20000000000 */
[----:B------:R-:W-:-:S06]  /*34c0*/  NOP ;  /* 0x0000000000007918 */ /* 0x000fcc0000000000 */
[----:B------:R-:W-:Y:S06]  /*34d0*/  BAR.ARV 0x6, 0xa0 ;  /* 0x0182800000007b1d */ /* 0x000fec0000002000 */
[----:B------:R-:W4:Y:S01]  /*34e0*/  LDCU UR8, c[0x0][0x38c] ;  /* 0x00007180ff0877ac */ /* 0x000f220008000800 */
[----:B------:R-:W-:Y:S01]  /*34f0*/  LOP3.LUT R0, R0, 0xffff, RZ, 0xc0, !PT ;  /* 0x0000ffff00007812 */ /* 0x000fe200078ec0ff */
[----:B-1----:R-:W-:Y:S01]  /*3500*/  IMAD.MOV.U32 R9, RZ, RZ, 0x1 ;  /* 0x00000001ff097424 */ /* 0x002fe200078e00ff */
[----:B------:R-:W-:Y:S01]  /*3510*/  LOP3.LUT R8, R8, 0xffff, RZ, 0xc0, !PT ;  /* 0x0000ffff08087812 */ /* 0x000fe200078ec0ff */
[----:B------:R-:W-:Y:S01]  /*3520*/  UMOV UR19, URZ ;  /* 0x000000ff00137c82 */ /* 0x000fe20008000000 */
[----:B------:R-:W-:Y:S01]  /*3530*/  R2UR UR10, R0 ;  /* 0x00000000000a72ca */ /* 0x000fe200000e0000 */
[----:B------:R-:W-:Y:S01]  /*3540*/  UMOV UR18, URZ ;  /* 0x000000ff00127c82 */ /* 0x000fe20008000000 */
[----:B------:R-:W-:Y:S01]  /*3550*/  R2UR UR11, R8 ;  /* 0x00000000080b72ca */ /* 0x000fe200000e0000 */
[----:B------:R-:W-:Y:S01]  /*3560*/  IMAD.MOV.U32 R8, RZ, RZ, RZ ;  /* 0x000000ffff087224 */ /* 0x000fe200078e00ff */
[----:B------:R-:W-:Y:S01]  /*3570*/  UMOV UR17, URZ ;  /* 0x000000ff00117c82 */ /* 0x000fe20008000000 */
[----:B---3--:R-:W-:-:S02]  /*3580*/  ULEA UR7, UR7, UR6, 0x18 ;  /* 0x0000000607077291 */ /* 0x008fc4000f8ec0ff */
[----:B------:R-:W-:Y:S02]  /*3590*/  UISETP.NE.AND UP2, UPT, UR5, URZ, UPT ;  /* 0x000000ff0500728c */ /* 0x000fe4000bf45270 */
[----:B------:R-:W-:Y:S02]  /*35a0*/  UIADD3 UR12, UPT, UPT, UR7, 0x6400, URZ ;  /* 0x00006400070c7890 */ /* 0x000fe4000fffe0ff */
[----:B------:R-:W-:Y:S02]  /*35b0*/  UIADD3 UR13, UPT, UPT, UR7, 0x2e400, URZ ;  /* 0x0002e400070d7890 */ /* 0x000fe4000fffe0ff */
[----:B----4-:R-:W-:Y:S01]  /*35c0*/  UIADD3 UR8, UPT, UPT, UR8, 0x7f, URZ ;  /* 0x0000007f08087890 */ /* 0x010fe2000fffe0ff */
[----:B--2---:R-:W1:Y:S01]  /*35d0*/  LDS R2, [UR7+0x140] ;  /* 0x00014007ff027984 */ /* 0x004e620008000800 */
[----:B------:R-:W-:Y:S02]  /*35e0*/  USHF.R.U32.HI UR12, URZ, 0x4, UR12 ;  /* 0x00000004ff0c7899 */ /* 0x000fe4000801160c */
[----:B------:R-:W-:-:S02]  /*35f0*/  USHF.R.S32.HI UR6, URZ, 0x1f, UR8 ;  /* 0x0000001fff067899 */ /* 0x000fc40008011408 */
[----:B------:R-:W-:Y:S02]  /*3600*/  USHF.R.U32.HI UR13, URZ, 0x4, UR13 ;  /* 0x00000004ff0d7899 */ /* 0x000fe4000801160d */
[----:B------:R-:W-:Y:S02]  /*3610*/  ULEA.HI UR6, UR6, UR8, URZ, 0x7 ;  /* 0x0000000806067291 */ /* 0x000fe4000f8f38ff */
[----:B------:R-:W-:Y:S02]  /*3620*/  ULOP3.LUT UR12, UR12, 0x3fff, URZ, 0xc0, !UPT ;  /* 0x00003fff0c0c7892 */ /* 0x000fe4000f8ec0ff */
[----:B------:R-:W-:Y:S02]  /*3630*/  USHF.R.S32.HI UR6, URZ, 0x7, UR6 ;  /* 0x00000007ff067899 */ /* 0x000fe40008011406 */
[----:B------:R-:W-:Y:S02]  /*3640*/  ULOP3.LUT UR13, UR13, 0x3fff, URZ, 0xc0, !UPT ;  /* 0x00003fff0d0d7892 */ /* 0x000fe4000f8ec0ff */
[----:B------:R-:W-:Y:S01]  /*3650*/  UISETP.LT.AND UP0, UPT, UR6, 0x1, UPT ;  /* 0x000000010600788c */ /* 0x000fe2000bf01270 */
[----:B------:R-:W-:Y:S01]  /*3660*/  UMOV UR36, 0x0 ;  /* 0x0000000000247882 */ /* 0x000fe20000000000 */
        /* <DEDUP_REMOVED lines=9> */
[----:B------:R-:W-:-:S02]  /*3700*/  ULOP3.LUT UR12, UR12, 0x10000, URZ, 0xfc, !UPT ;  /* 0x000100000c0c7892 */ /* 0x000fc4000f8efcff */
[----:B------:R-:W-:Y:S02]  /*3710*/  ULOP3.LUT UR13, UR13, 0x10000, URZ, 0xfc, !UPT ;  /* 0x000100000d0d7892 */ /* 0x000fe4000f8efcff */
[----:B------:R-:W-:Y:S01]  /*3720*/  USEL UR20, UR6, 0x1, !UP0 ;  /* 0x0000000106147887 */ /* 0x000fe2000c000000 */
[----:B------:R-:W-:Y:S01]  /*3730*/  UMOV UR26, 0x0 ;  /* 0x00000000001a7882 */ /* 0x000fe20000000000 */
[----:B------:R-:W-:Y:S01]  /*3740*/  UMOV UR27, 0x10100490 ;  /* 0x10100490001b7882 */ /* 0x000fe20000000000 */
[----:B------:R-:W-:Y:S01]  /*3750*/  UMOV UR24, 0x0 ;  /* 0x0000000000187882 */ /* 0x000fe20000000000 */
[----:B------:R-:W-:Y:S01]  /*3760*/  UMOV UR25, 0x10100490 ;  /* 0x1010049000197882 */ /* 0x000fe20000000000 */
[----:B------:R-:W-:Y:S01]  /*3770*/  UMOV UR22, 0x0 ;  /* 0x0000000000167882 */ /* 0x000fe20000000000 */
[----:B------:R-:W-:Y:S01]  /*3780*/  UMOV UR23, 0x10100490 ;  /* 0x1010049000177882 */ /* 0x000fe20000000000 */
[----:B-1----:R-:W-:Y:S02]  /*3790*/  R2UR UR21, R2 ;  /* 0x00000000021572ca */ /* 0x002fe400000e0000 */
[----:B------:R-:W-:-:S13]  /*37a0*/  CS2R R2, SRZ ;  /* 0x0000000000027805 */ /* 0x000fda000001ff00 */
.L_x_75:
[C---:B------:R-:W-:Y:S02]  /*37b0*/  LEA R0, R8.reuse, UR7, 0x3 ;  /* 0x0000000708007c11 */ /* 0x040fe4000f8e18ff */
[----:B------:R-:W-:Y:S02]  /*37c0*/  SHF.L.U32 R4, R3, 0x1f, RZ ;  /* 0x0000001f03047819 */ /* 0x000fe400000006ff */
[----:B------:R-:W-:Y:S02]  /*37d0*/  LEA R5, R8, UR7, 0x4 ;  /* 0x0000000708057c11 */ /* 0x000fe4000f8e20ff */
[----:B------:R-:W1:Y:S02]  /*37e0*/  SYNCS.PHASECHK.TRANS64.TRYWAIT P0, [R0+URZ+0x90], R4 ;  /* 0x00009004000075a7 */ /* 0x000e6400080011ff */
[----:B-1-3--:R-:W-:Y:S05]  /*37f0*/  @!P0 BRA `(.L_x_68) ;  /* 0x0000004c005c8947 */ /* 0x00afea0003800000 */
.L_x_154:
[----:B-1----:R-:W1:Y:S01]  /*3800*/  LDS.128 R4, [R5+0x120] ;  /* 0x0001200005047984 */ /* 0x002e620000000c00 */
[----:B------:R-:W-:Y:S02]  /*3810*/  VIADD R0, R0, 0xa0 ;  /* 0x000000a000007836 */ /* 0x000fe40000000000 */
[----:B------:R-:W-:Y:S01]  /*3820*/  VIADD R8, R8, 0x1 ;  /* 0x0000000108087836 */ /* 0x000fe20000000000 */
[----:B------:R-:W-:Y:S01]  /*3830*/  @!PT LDS RZ, [RZ] ;  /* 0x00000000fffff984 */ /* 0x000fe20000000800 */
[----:B------:R-:W-:Y:S01]  /*3840*/  @!PT LDS RZ, [RZ] ;  /* 0x00000000fffff984 */ /* 0x000fe20000000800 */
[----:B------:R-:W-:Y:S01]  /*3850*/  @!PT LDS RZ, [RZ] ;  /* 0x00000000fffff984 */ /* 0x000fe20000000800 */
[----:B------:R-:W-:Y:S01]  /*3860*/  @!PT LDS RZ, [RZ] ;  /* 0x00000000fffff984 */ /* 0x000fe20000000800 */
[----:B------:R2:W-:Y:S06]  /*3870*/  MEMBAR.ALL.CTA ;  /* 0x0000000000007992 */ /* 0x0005ec0000008000 */
[----:B--2---:R-:W2:Y:S01]  /*3880*/  FENCE.VIEW.ASYNC.S ;  /* 0x00000000000073c6 */ /* 0x004ea20000000000 */
[----:B------:R-:W-:-:S04]  /*3890*/  PRMT R0, RZ, 0x654, R0 ;  /* 0x00000654ff007816 */ /* 0x000fc80000000000 */
[----:B--2---:R2:W-:Y:S01]  /*38a0*/  SYNCS.ARRIVE.TRANS64.RED.A1T0 RZ, [R0+URZ], RZ ;  /* 0x000000ff00ff79a7 */ /* 0x0045e200081004ff */
[----:B-1----:R-:W-:Y:S01]  /*38b0*/  LOP3.LUT P1, RZ, R6, 0x1, RZ, 0xc0, !PT ;  /* 0x0000000106ff7812 */ /* 0x002fe2000782c0ff */
[----:B--2---:R-:W-:-:S12]  /*38c0*/  BRA.U UP2, `(.L_x_69) ;  /* 0x0000000502587547 */ /* 0x004fd8000b800000 */
[----:B------:R-:W1:Y:S01]  /*38d0*/  LDCU UR8, c[0x0][0x38c] ;  /* 0x00007180ff0877ac */ /* 0x000e620008000800 */
[----:B------:R-:W-:Y:S02]  /*38e0*/  PLOP3.LUT P2, PT, PT, PT, PT, 0x80, 0x8 ;  /* 0x000000000008781c */ /* 0x000fe40003f4f070 */
[----:B------:R-:W-:Y:S01]  /*38f0*/  SHF.L.U32 R4, R9, 0x1f, RZ ;  /* 0x0000001f09047819 */ /* 0x000fe200000006ff */
[----:B-1----:R-:W-:Y:S02]  /*3900*/  UISETP.GE.AND UP0, UPT, UR8, 0x1, UPT ;  /* 0x000000010800788c */ /* 0x002fe4000bf06270 */
[----:B------:R-:W-:-:S04]  /*3910*/  ULEA UR8, UR19, UR7, 0x3 ;  /* 0x0000000713087291 */ /* 0x000fc8000f8e18ff */
[----:B------:R-:W-:-:S05]  /*3920*/  PLOP3.LUT P0, PT, PT, PT, UP0, 0x80, 0x8 ;  /* 0x000000000008781c */ /* 0x000fca0003f0f008 */
[----:B------:R-:W-:-:S08]  /*3930*/  @UP0 ULEA UR9, UR18, UR7, 0x3 ;  /* 0x0000000712090291 */ /* 0x000fd0000f8e18ff */
[----:B------:R-:W-:-:S04]  /*3940*/  @P0 SHF.L.U32 R0, R2, 0x1f, RZ ;  /* 0x0000001f02000819 */ /* 0x000fc800000006ff */
[----:B------:R1:W2:Y:S01]  /*3950*/  @P0 SYNCS.PHASECHK.TRANS64.TRYWAIT P2, [UR9], R0 ;  /* 0x00000000ff0005a7 */ /* 0x0002a20008041109 */
[----:B------:R-:W-:Y:S01]  /*3960*/  ULEA UR9, UR19, UR21, 0x6 ;  /* 0x0000001513097291 */ /* 0x000fe2000f8e30ff */
[----:B------:R-:W3:Y:S02]  /*3970*/  SYNCS.PHASECHK.TRANS64.TRYWAIT P0, [UR8+0xd0], R4 ;  /* 0x0000d004ff0075a7 */ /* 0x000ee40008001108 */
[----:B-123--:R-:W-:Y:S09]  /*3980*/  @!P0 BRA `(.L_x_70) ;  /* 0x0000004c000c8947 */ /* 0x00eff20003800000 */
.L_x_156:
[----:B------:R-:W-:Y:S01]  /*3990*/  UMOV UR16, UR17 ;  /* 0x0000001100107c82 */ /* 0x000fe20008000000 */
[----:B------:R-:W-:Y:S05]  /*39a0*/  BRA.U !UP0, `(.L_x_71) ;  /* 0x0000000508107547 */ /* 0x000fea000b800000 */
[----:B------:R-:W-:Y:S02]  /*39b0*/  UIADD3 UR16, UPT, UPT, UR20, UR17, URZ ;  /* 0x0000001114107290 */ /* 0x000fe4000fffe0ff */
[----:B------:R-:W-:Y:S01]  /*39c0*/  UPLOP3.LUT UP3, UPT, UPT, UPT, UPT, 0x40, 0x4 ;  /* 0x000000000004789c */ /* 0x000fe20003f6e870 */
[----:B------:R-:W-:Y:S01]  /*39d0*/  UMOV UR15, UR6 ;  /* 0x00000006000f7c82 */ /* 0x000fe20008000000 */
[----:B------:R-:W-:-:S09]  /*39e0*/  UMOV UR58, UR18 ;  /* 0x00000012003a7c82 */ /* 0x000fd20008000000 */
.L_x_74:
[----:B--2---:R-:W-:Y:S01]  /*39f0*/  ULEA UR14, UR58, UR7, 0x3 ;  /* 0x000000073a0e7291 */ /* 0x004fe2000f8e18ff */
[----:B---3--:R-:W-:Y:S11]  /*3a00*/  @P2 BRA `(.L_x_72) ;  /* 0x00000000000c2947 */ /* 0x008ff60003800000 */
[----:B-1----:R-:W-:Y:S04]  /*3a10*/  SHF.L.U32 R4, R2, 0x1f, RZ ;  /* 0x0000001f02047819 */ /* 0x002fe800000006ff */
[----:B------:R-:W1:Y:S02]  /*3a20*/  SYNCS.PHASECHK.TRANS64.TRYWAIT P0, [UR14], R4 ;  /* 0x00000004ff0075a7 */ /* 0x000e64000800110e */
[----:B-1----:R-:W-:Y:S05]  /*3a30*/  @!P0 BRA `(.L_x_73) ;  /* 0x0000004800f88947 */ /* 0x002fea0003800000 */
.L_x_72:
[----:B------:R-:W-:Y:S01]  /*3a40*/  UISETP.NE.AND UP0, UPT, UR15, 0x1, UPT ;  /* 0x000000010f00788c */ /* 0x000fe2000bf05270 */
[----:B------:R-:W-:Y:S01]  /*3a50*/  PLOP3.LUT P2, PT, PT, PT, PT, 0x80, 0x8 ;  /* 0x000000000008781c */ /* 0x000fe20003f4f070 */
[----:B------:R-:W-:Y:S02]  /*3a60*/  UIADD3 UR18, UPT, UPT, UR58, 0x1, URZ ;  /* 0x000000013a127890 */ /* 0x000fe4000fffe0ff */
[----:B------:R-:W-:Y:S02]  /*3a70*/  ULEA UR68, UR58, UR13, 0x9 ;  /* 0x0000000d3a447291 */ /* 0x000fe4000f8e48ff */
[----:B------:R-:W-:Y:S01]  /*3a80*/  UISETP.NE.AND UP1, UPT, UR18, 0x5, UPT ;  /* 0x000000051200788c */ /* 0x000fe2000bf25270 */
[----:B------:R-:W-:Y:S01]  /*3a90*/  PLOP3.LUT P0, PT, PT, PT, UP0, 0x80, 0x8 ;  /* 0x000000000008781c */ /* 0x000fe20003f0f008 */
[----:B------:R-:W-:Y:S02]  /*3aa0*/  ULEA UR66, UR58, UR12, 0xb ;  /* 0x0000000c3a427291 */ /* 0x000fe4000f8e58ff */
[----:B------:R-:W-:Y:S02]  /*3ab0*/  USEL UR39, URZ, 0x1, UP1 ;  /* 0x00000001ff277887 */ /* 0x000fe40008800000 */
[----:B------:R-:W-:Y:S02]  /*3ac0*/  USEL UR18, UR18, URZ, UP1 ;  /* 0x000000ff12127287 */ /* 0x000fe40008800000 */
[----:B------:R-:W-:Y:S02]  /*3ad0*/  UIADD3 UR64, UPT, UPT, UR68, 0x2, URZ ;  /* 0x0000000244407890 */ /* 0x000fe4000fffe0ff */
[----:B------:R-:W-:Y:S01]  /*3ae0*/  @UP0 ULEA UR38, UR18, UR7, 0x3 ;  /* 0x0000000712260291 */ /* 0x000fe2000f8e18ff */
[----:B------:R-:W-:Y:S01]  /*3af0*/  LOP3.LUT R2, R2, UR39, RZ, 0x3c, !PT ;  /* 0x0000002702027c12 */ /* 0x000fe2000f8e3cff */
[----:B------:R-:W-:Y:S02]  /*3b00*/  UIADD3 UR62, UPT, UPT, UR66, 0x2, URZ ;  /* 0x00000002423e7890 */ /* 0x000fe4000fffe0ff */
[----:B------:R-:W-:Y:S01]  /*3b10*/  UIADD3 UR60, UPT, UPT, UR68, 0x4, URZ ;  /* 0x00000004443c7890 */ /* 0x000fe2000fffe0ff */
[----:B-1----:R-:W-:Y:S01]  /*3b20*/  @P0 SHF.L.U32 R0, R2, 0x1f, RZ ;  /* 0x0000001f02000819 */ /* 0x002fe200000006ff */
[----:B------:R-:W-:Y:S02]  /*3b30*/  UIADD3 UR58, UPT, UPT, UR66, 0x4, URZ ;  /* 0x00000004423a7890 */ /* 0x000fe4000fffe0ff */
[----:B------:R-:W-:Y:S01]  /*3b40*/  UIADD3 UR56, UPT, UPT, UR68, 0x6, URZ ;  /* 0x0000000644387890 */ /* 0x000fe2000fffe0ff */
[----:B------:R2:W3:Y:S01]  /*3b50*/  @P0 SYNCS.PHASECHK.TRANS64.TRYWAIT P2, [UR38], R0 ;  /* 0x00000000ff0005a7 */ /* 0x0004e20008041126 */
[----:B------:R-:W-:Y:S02]  /*3b60*/  UIADD3 UR54, UPT, UPT, UR66, 0x6, URZ ;  /* 0x0000000642367890 */ /* 0x000fe4000fffe0ff */
        /* <DEDUP_REMOVED lines=10> */
[----:B------:R-:W-:Y:S02]  /*3c10*/  UIADD3 UR15, UPT, UPT, UR15, -0x1, URZ ;  /* 0xffffffff0f0f7890 */ /* 0x000fe4000fffe0ff */
[----:B------:R-:W-:Y:S01]  /*3c20*/  UISETP.NE.AND UP0, UPT, UR17, UR16, UPT ;  /* 0x000000101100728c */ /* 0x000fe2000bf05270 */
[----:B------:R-:W-:Y:S01]  /*3c30*/  UMOV UR69, 0x40004040 ;  /* 0x4000404000457882 */ /* 0x000fe20000000000 */
[----:B------:R-:W-:Y:S01]  /*3c40*/  UMOV UR67, 0x40004040 ;  /* 0x4000404000437882 */ /* 0x000fe20000000000 */
[----:B------:R-:W-:Y:S01]  /*3c50*/  UMOV UR65, 0x40004040 ;  /* 0x4000404000417882 */ /* 0x000fe20000000000 */
[----:B------:R-:W-:Y:S01]  /*3c60*/  UTCHMMA.2CTA gdesc[UR66], gdesc[UR68], tmem[UR9], tmem[UR36], idesc[UR37], UP3 ;  /* 0x00ff2444420075ea */ /* 0x000fe20009a00009 */
[----:B------:R-:W-:Y:S01]  /*3c70*/  UPLOP3.LUT UP3, UPT, UPT, UPT, UPT, 0x80, 0x8 ;  /* 0x000000000008789c */ /* 0x000fe20003f6f070 */
[----:B------:R-:W-:Y:S01]  /*3c80*/  UMOV UR63, 0x40004040 ;  /* 0x40004040003f7882 */ /* 0x000fe20000000000 */
[----:B------:R-:W-:Y:S01]  /*3c90*/  UMOV UR61, 0x40004040 ;  /* 0x40004040003d7882 */ /* 0x000fe20000000000 */
[----:B------:R-:W-:Y:S01]  /*3ca0*/  UTCHMMA.2CTA gdesc[UR62], gdesc[UR64], tmem[UR9], tmem[UR34], idesc[UR35], UPT ;  /* 0x00ff22403e0075ea */ /* 0x000fe2000ba00009 */
[----:B------:R-:W-:Y:S01]  /*3cb0*/  UMOV UR59, 0x40004040 ;  /* 0x40004040003b7882 */ /* 0x000fe20000000000 */
[----:B------:R-:W-:Y:S01]  /*3cc0*/  UMOV UR57, 0x40004040 ;  /* 0x4000404000397882 */ /* 0x000fe20000000000 */
[----:B------:R1:W-:Y:S01]  /*3cd0*/  UTCHMMA.2CTA gdesc[UR58], gdesc[UR60], tmem[UR9], tmem[UR32], idesc[UR33], UPT ;  /* 0x00ff203c3a0075ea */ /* 0x0003e2000ba00009 */
        /* <DEDUP_REMOVED lines=11> */
[----:B------:R-:W-:Y:S01]  /*3d90*/  UMOV UR39, 0x40004040 ;  /* 0x4000404000277882 */ /* 0x000fe20000000000 */
[----:B------:R2:W-:Y:S01]  /*3da0*/  UTCHMMA.2CTA gdesc[UR42], gdesc[UR44], tmem[UR9], tmem[UR24], idesc[UR25], UPT ;  /* 0x00ff182c2a0075ea */ /* 0x0005e2000ba00009 */
[----:B------:R2:W-:Y:S01]  /*3db0*/  UTCHMMA.2CTA gdesc[UR38], gdesc[UR40], tmem[UR9], tmem[UR22], idesc[UR23], UPT ;  /* 0x00ff1628260075ea */ /* 0x0005e2000ba00009 */
[----:B------:R2:W-:Y:S01]  /*3dc0*/  UTCBAR.2CTA.MULTICAST [UR14], URZ, UR11 ;  /* 0x000000ff0e0073e9 */ /* 0x0005e2000820080b */
[----:B-1----:R-:W-:Y:S01]  /*3dd0*/  UMOV UR58, UR18 ;  /* 0x00000012003a7c82 */ /* 0x002fe20008000000 */
[----:B------:R-:W-:Y:S05]  /*3de0*/  BRA.U UP0, `(.L_x_74) ;  /* 0xfffffffd00007547 */ /* 0x000fea000b83ffff */
.L_x_71:
[----:B------:R-:W-:Y:S01]  /*3df0*/  UIADD3 UR8, UPT, UPT, UR8, 0xb0, URZ ;  /* 0x000000b008087890 */ /* 0x000fe2000fffe0ff */
[----:B------:R-:W-:-:S08]  /*3e00*/  UMOV UR17, UR16 ;  /* 0x0000001000117c82 */ /* 0x000fd00008000000 */
[----:B------:R4:W-:Y:S01]  /*3e10*/  UTCBAR.2CTA.MULTICAST [UR8], URZ, UR10 ;  /* 0x000000ff080073e9 */ /* 0x0009e2000820080a */
[----:B------:R-:W-:Y:S02]  /*3e20*/  NOP ;  /* 0x0000000000007918 */ /* 0x000fe40000000000 */
.L_x_69:
[----:B------:R-:W-:Y:S01]  /*3e30*/  UIADD3 UR19, UPT, UPT, UR19, 0x1, URZ ;  /* 0x0000000113137890 */ /* 0x000fe2000fffe0ff */
[----:B------:R-:W-:-:S03]  /*3e40*/  ISETP.NE.AND P0, PT, R8, 0x2, PT ;  /* 0x000000020800780c */ /* 0x000fc60003f05270 */
[----:B------:R-:W-:Y:S01]  /*3e50*/  UISETP.NE.AND UP0, UPT, UR19, 0x4, UPT ;  /* 0x000000041300788c */ /* 0x000fe2000bf05270 */
[----:B-12---:R-:W-:Y:S02]  /*3e60*/  SEL R0, RZ, 0x1, P0 ;  /* 0x00000001ff007807 */ /* 0x006fe40000000000 */
[----:B------:R-:W-:Y:S01]  /*3e70*/  SEL R8, R8, RZ, P0 ;  /* 0x000000ff08087207 */ /* 0x000fe20000000000 */
[----:B----4-:R-:W-:Y:S01]  /*3e80*/  USEL UR8, URZ, 0x1, UP0 ;  /* 0x00000001ff087887 */ /* 0x010fe20008000000 */
[----:B------:R-:W-:Y:S01]  /*3e90*/  LOP3.LUT R3, R3, R0, RZ, 0x3c, !PT ;  /* 0x0000000003037212 */ /* 0x000fe200078e3cff */
[----:B------:R-:W-:-:S04]  /*3ea0*/  USEL UR19, UR19, URZ, UP0 ;  /* 0x000000ff13137287 */ /* 0x000fc80008000000 */
[----:B------:R-:W-:Y:S01]  /*3eb0*/  LOP3.LUT R9, R9, UR8, RZ, 0x3c, !PT ;  /* 0x0000000809097c12 */ /* 0x000fe2000f8e3cff */
[----:B------:R-:W-:Y:S07]  /*3ec0*/  @P1 BRA `(.L_x_75) ;  /* 0xfffffff800381947 */ /* 0x000fee000383ffff */
[----:B------:R-:W1:Y:S01]  /*3ed0*/  S2UR UR6, SR_CgaCtaId ;  /* 0x00000000000679c3 */ /* 0x000e620000008800 */
[----:B------:R-:W-:Y:S01]  /*3ee0*/  ELECT P0, URZ, PT ;  /* 0x0000000000ff782f */ /* 0x000fe20003800000 */
[----:B------:R-:W-:Y:S01]  /*3ef0*/  HFMA2 R0, -RZ, RZ, 0, 5.9604644775390625e-08 ;  /* 0x00000001ff007431 */ /* 0x000fe200000001ff */
[----:B------:R-:W-:-:S05]  /*3f00*/  UMOV UR8, 0x40 ;  /* 0x0000004000087882 */ /* 0x000fca0000000000 */
[----:B------:R-:W-:Y:S01]  /*3f10*/  UVIRTCOUNT.DEALLOC.SMPOOL 0x80 ;  /* 0x000000800000784c */ /* 0x000fe20000000000 */
[----:B------:R-:W-:Y:S02]  /*3f20*/  UISETP.NE.AND UP0, UPT, UR5, URZ, UPT ;  /* 0x000000ff0500728c */ /* 0x000fe4000bf05270 */
[----:B-1----:R-:W-:-:S09]  /*3f30*/  ULEA UR6, UR6, UR8, 0x18 ;  /* 0x0000000806067291 */ /* 0x002fd2000f8ec0ff */
[----:B------:R1:W-:Y:S01]  /*3f40*/  @P0 STS.U8 [UR6+0x1c], R0 ;  /* 0x00001c00ff000988 */ /* 0x0003e20008000006 */
[----:B------:R-:W-:Y:S05]  /*3f50*/  BRA.U UP0, `(.L_x_76) ;  /* 0x0000000100a07547 */ /* 0x000fea000b800000 */
[----:B------:R-:W-:Y:S01]  /*3f60*/  UIADD3 UR5, UPT, UPT, UR7, 0xd0, URZ ;  /* 0x000000d007057890 */ /* 0x000fe2000fffe0ff */
[----:B------:R-:W-:-:S03]  /*3f70*/  SHF.L.U32 R2, R9, 0x1f, RZ ;  /* 0x0000001f09027819 */ /* 0x000fc600000006ff */
[----:B------:R-:W-:-:S09]  /*3f80*/  ULEA UR8, UR19, UR5, 0x3 ;  /* 0x0000000513087291 */ /* 0x000fd2000f8e18ff */
[----:B------:R-:W2:Y:S02]  /*3f90*/  SYNCS.PHASECHK.TRANS64.TRYWAIT P0, [UR8], R2 ;  /* 0x00000002ff0075a7 */ /* 0x000ea40008001108 */
[----:B--2---:R-:W-:Y:S05]  /*3fa0*/  @!P0 BRA `(.L_x_77) ;  /* 0x0000004400b48947 */ /* 0x004fea0003800000 */
.L_x_159:
        /* <DEDUP_REMOVED lines=9> */
.L_x_161:
        /* <DEDUP_REMOVED lines=9> */
.L_x_163:
[----:B------:R-:W-:-:S04]  /*40d0*/  UIADD3 UR9, UPT, UPT, UR9, 0x1, URZ ;  /* 0x0000000109097890 */ /* 0x000fc8000fffe0ff */
[----:B------:R-:W-:-:S04]  /*40e0*/  UISETP.NE.AND UP1, UPT, UR9, 0x4, UPT ;  /* 0x000000040900788c */ /* 0x000fc8000bf25270 */
[----:B------:R-:W-:Y:S02]  /*40f0*/  USEL UR8, URZ, 0x1, UP1 ;  /* 0x00000001ff087887 */ /* 0x000fe40008800000 */
[----:B------:R-:W-:-:S04]  /*4100*/  USEL UR9, UR9, URZ, UP1 ;  /* 0x000000ff09097287 */ /* 0x000fc80008800000 */
[----:B------:R-:W-:Y:S01]  /*4110*/  ULEA UR9, UR9, UR5, 0x3 ;  /* 0x0000000509097291 */ /* 0x000fe2000f8e18ff */
[----:B------:R-:W-:-:S04]  /*4120*/  LOP3.LUT R2, R2, UR8, RZ, 0x3c, !PT ;  /* 0x0000000802027c12 */ /* 0x000fc8000f8e3cff */
[----:B------:R-:W-:Y:S01]  /*4130*/  SHF.L.U32 R2, R2, 0x1f, RZ ;  /* 0x0000001f02027819 */ /* 0x000fe200000006ff */
[----:B-1----:R-:W-:-:S04]  /*4140*/  IMAD.U32 R0, RZ, RZ, UR9 ;  /* 0x00000009ff007e24 */ /* 0x002fc8000f8e00ff */
[----:B------:R1:W2:Y:S03]  /*4150*/  SYNCS.PHASECHK.TRANS64.TRYWAIT P0, [R0+URZ], R2 ;  /* 0x00000002000075a7 */ /* 0x0002a600080011ff */
[----:B--2---:R-:W-:Y:S05]  /*4160*/  @!P0 NANOSLEEP.SYNCS 0x989680 ;  /* 0x009896800000895d */ /* 0x004fea0003900000 */
[----:B------:R-:W2:Y:S02]  /*4170*/  @!P0 SYNCS.PHASECHK.TRANS64 P0, [R0+URZ], R2 ;  /* 0x00000002000085a7 */ /* 0x000ea400080010ff */
[----:B--2---:R-:W-:Y:S05]  /*4180*/  @P0 BRA `(.L_x_80) ;  /* 0x0000000000200947 */ /* 0x004fea0003800000 */
.L_x_81:
[----:B--2---:R2:W4:Y:S02]  /*4190*/  SYNCS.PHASECHK.TRANS64.TRYWAIT P0, [R0+URZ], R2 ;  /* 0x00000002000075a7 */ /* 0x00452400080011ff */
[----:B----4-:R-:W-:Y:S05]  /*41a0*/  @!P0 NANOSLEEP.SYNCS 0x989680 ;  /* 0x009896800000895d */ /* 0x010fea0003900000 */
[----:B------:R-:W4:Y:S02]  /*41b0*/  @!P0 SYNCS.PHASECHK.TRANS64 P0, [R0+URZ], R2 ;  /* 0x00000002000085a7 */ /* 0x000f2400080010ff */
[----:B----4-:R-:W-:Y:S05]  /*41c0*/  @!P0 BRA `(.L_x_81) ;  /* 0xfffffffc00f08947 */ /* 0x010fea000383ffff */
[----:B------:R-:W-:Y:S05]  /*41d0*/  BRA `(.L_x_80) ;  /* 0x00000000000c7947 */ /* 0x000fea0003800000 */
.L_x_76:
[----:B------:R-:W-:-:S04]  /*41e0*/  UIADD3 UR5, UPT, UPT, UR7, 0x110, URZ ;  /* 0x0000011007057890 */ /* 0x000fc8000fffe0ff */
[----:B------:R-:W-:-:S09]  /*41f0*/  UPRMT UR5, UR4, 0x654, UR5 ;  /* 0x0000065404057896 */ /* 0x000fd20008000005 */
[----:B------:R-:W-:Y:S03]  /*4200*/  SYNCS.ARRIVE.TRANS64.RED.A1T0 RZ, [UR5], RZ ;  /* 0x000000ffffff79a7 */ /* 0x000fe60008100405 */
.L_x_80:
[----:B-12---:R-:W-:Y:S01]  /*4210*/  SHF.L.U32 R2, RZ, 0x1f, RZ ;  /* 0x0000001fff027819 */ /* 0x006fe200000006ff */
[----:B------:R-:W-:Y:S01]  /*4220*/  UIADD3 UR5, UPT, UPT, UR7, 0x110, URZ ;  /* 0x0000011007057890 */ /* 0x000fe2000fffe0ff */
[----:B------:R-:W-:Y:S02]  /*4230*/  PLOP3.LUT P0, PT, PT, PT, UP0, 0x80, 0x8 ;  /* 0x000000000008781c */ /* 0x000fe40003f0f008 */
[----:B------:R-:W1:Y:S02]  /*4240*/  SYNCS.PHASECHK.TRANS64.TRYWAIT P1, [UR7+0x110], R2 ;  /* 0x00011002ff0075a7 */ /* 0x000e640008021107 */
[----:B-1----:R-:W-:Y:S09]  /*4250*/  @!P1 BRA `(.L_x_82) ;  /* 0x0000004400509947 */ /* 0x002ff20003800000 */
.L_x_165:
[----:B------:R-:W-:Y:S01]  /*4260*/  @!UP0 UPRMT UR5, UR4, 0x654, UR5 ;  /* 0x0000065404058896 */ /* 0x000fe20008000005 */
[----:B------:R-:W-:Y:S02]  /*4270*/  UMOV UR8, 0xffff ;  /* 0x0000ffff00087882 */ /* 0x000fe40000000000 */
[----:B------:R-:W-:-:S06]  /*4280*/  UMOV UR4, 0x1 ;  /* 0x0000000100047882 */ /* 0x000fcc0000000000 */
[----:B------:R-:W-:Y:S01]  /*4290*/  @!P0 SYNCS.ARRIVE.TRANS64.RED.A1T0 RZ, [UR5], RZ ;  /* 0x000000ffffff89a7 */ /* 0x000fe20008100405 */
[----:B------:R-:W-:Y:S01]  /*42a0*/  NOP ;  /* 0x0000000000007918 */ /* 0x000fe20000000000 */
[----:B-1----:R-:W1:Y:S01]  /*42b0*/  LDS R0, [UR6+0x14] ;  /* 0x00001406ff007984 */ /* 0x002e620008000800 */
[----:B------:R-:W-:-:S04]  /*42c0*/  ULOP3.LUT UR5, UR21, 0xffff, URZ, 0xc0, !UPT ;  /* 0x0000ffff15057892 */ /* 0x000fc8000f8ec0ff */
[----:B------:R-:W-:-:S04]  /*42d0*/  USHF.R.U32.HI UR5, URZ, 0x5, UR5 ;  /* 0x00000005ff057899 */ /* 0x000fc80008011605 */
[----:B------:R-:W-:Y:S02]  /*42e0*/  USHF.L.U32 UR8, UR8, UR5, URZ ;  /* 0x0000000508087299 */ /* 0x000fe400080006ff */
[----:B------:R-:W-:-:S04]  /*42f0*/  USHF.L.U32 UR4, UR4, UR5, URZ ;  /* 0x0000000504047299 */ /* 0x000fc800080006ff */
[----:B-1----:R-:W-:-:S04]  /*4300*/  LOP3.LUT R0, R0, UR8, RZ, 0xc0, !PT ;  /* 0x0000000800007c12 */ /* 0x002fc8000f8ec0ff */
[----:B------:R-:W-:-:S13]  /*4310*/  ISETP.NE.AND P0, PT, R0, UR8, PT ;  /* 0x0000000800007c0c */ /* 0x000fda000bf05270 */
[----:B------:R-:W-:Y:S05]  /*4320*/  @P0 BRA `(.L_x_83) ;  /* 0x0000000000580947 */ /* 0x000fea0003800000 */
[----:B------:R-:W1:Y:S02]  /*4330*/  LDS R0, [UR6+0x18] ;  /* 0x00001806ff007984 */ /* 0x000e640008000800 */
[----:B-1----:R-:W-:-:S04]  /*4340*/  LOP3.LUT R0, R0, UR4, RZ, 0xc0, !PT ;  /* 0x0000000400007c12 */ /* 0x002fc8000f8ec0ff */
[----:B------:R-:W-:-:S13]  /*4350*/  ISETP.NE.AND P0, PT, R0, UR4, PT ;  /* 0x0000000400007c0c */ /* 0x000fda000bf05270 */
[----:B------:R-:W-:Y:S05]  /*4360*/  @P0 BRA `(.L_x_84) ;  /* 0x00000000003c0947 */ /* 0x000fea0003800000 */
[----:B------:R-:W1:Y:S01]  /*4370*/  S2R R2, SR_LANEID ;  /* 0x0000000000027919 */ /* 0x000e620000000000 */
[----:B------:R-:W-:Y:S01]  /*4380*/  ULOP3.LUT UR8, URZ, UR8, URZ, 0x33, !UPT ;  /* 0x00000008ff087292 */ /* 0x000fe2000f8e33ff */
[----:B------:R-:W-:Y:S02]  /*4390*/  VOTEU.ANY UR7, UPT, PT ;  /* 0x0000000000077886 */ /* 0x000fe400038e0100 */
[----:B------:R-:W-:-:S03]  /*43a0*/  UFLO.U32 UR7, UR7 ;  /* 0x00000007000772bd */ /* 0x000fc600080e0000 */
[----:B------:R-:W-:-:S04]  /*43b0*/  IMAD.U32 R0, RZ, RZ, UR8 ;  /* 0x00000008ff007e24 */ /* 0x000fc8000f8e00ff */
[----:B------:R2:W4:Y:S02]  /*43c0*/  REDUX UR5, R0 ;  /* 0x00000000000573c4 */ /* 0x0005240000000000 */
[----:B------:R1:W-:Y:S02]  /*43d0*/  UTCATOMSWS.AND URZ, UR8 ;  /* 0x0000000800ff79e3 */ /* 0x0003e40008000000 */
[----:B-1----:R-:W-:Y:S02]  /*43e0*/  ISETP.EQ.U32.AND P0, PT, R2, UR7, PT ;  /* 0x0000000702007c0c */ /* 0x002fe4000bf02070 */
[----:B--2---:R-:W-:Y:S02]  /*43f0*/  LOP3.LUT R0, RZ, UR4, RZ, 0x33, !PT ;  /* 0x00000004ff007c12 */ /* 0x004fe4000f8e33ff */
[----:B----4-:R-:W-:Y:S02]  /*4400*/  MOV R2, UR5 ;  /* 0x0000000500027c02 */ /* 0x010fe40008000f00 */
[----:B------:R-:W1:Y:S07]  /*4410*/  REDUX UR4, R0 ;  /* 0x00000000000473c4 */ /* 0x000e6e0000000000 */
[----:B------:R2:W-:Y:S01]  /*4420*/  @P0 ATOMS.AND RZ, [UR6+0x14], R2 ;  /* 0x00001402ffff098c */ /* 0x0005e2000a800006 */
[----:B-1----:R-:W-:-:S05]  /*4430*/  IMAD.U32 R0, RZ, RZ, UR4 ;  /* 0x00000004ff007e24 */ /* 0x002fca000f8e00ff */
[----:B------:R2:W-:Y:S01]  /*4440*/  @P0 ATOMS.AND RZ, [UR6+0x18], R0 ;  /* 0x00001800ffff098c */ /* 0x0005e2000a800006 */
[----:B------:R-:W-:Y:S05]  /*4450*/  BRA `(.L_x_85) ;  /* 0x0000000000147947 */ /* 0x000fea0003800000 */
.L_x_84:
[----:B------:R-:W-:Y:S02]  /*4460*/  MOV R2, 0x4480 ;  /* 0x0000448000027802 */ /* 0x000fe40000000f00 */
[----:B---3-5:R-:W-:Y:S05]  /*4470*/  CALL.REL.NOINC `($__internal_0_$__cuda_sm10x_tcgen05_guardrail_trap_col_being_dealloced_not_returned_by_alloc) ;  /* 0x0000004400bc7944 */ /* 0x028fea0003c00000 */
[----:B------:R-:W-:Y:S05]  /*4480*/  BRA `(.L_x_85) ;  /* 0x0000000000087947 */ /* 0x000fea0003800000 */
.L_x_83:
[----:B------:R-:W-:Y:S02]  /*4490*/  MOV R2, 0x44b0 ;  /* 0x000044b000027802 */ /* 0x000fe40000000f00 */
[----:B---3-5:R-:W-:Y:S05]  /*44a0*/  CALL.REL.NOINC `($__internal_2_$__cuda_sm10x_tcgen05_guardrail_trap_unallocated_columns_being_dealloced) ;  /* 0x0000004400c87944 */ /* 0x028fea0003c00000 */
.L_x_85:
[----:B------:R-:W-:Y:S01]  /*44b0*/  NOP ;  /* 0x0000000000007918 */ /* 0x000fe20000000000 */
[----:B------:R-:W-:Y:S05]  /*44c0*/  EXIT ;  /* 0x000000000000794d */ /* 0x000fea0003800000 */
.L_x_56:
[----:B------:R-:W-:-:S09]  /*44d0*/  UISETP.NE.OR UP5, UPT, UR10, 0x3, !UP5 ;  /* 0x000000030a00788c */ /* 0x000fd2000efa5670 */
[----:B------:R-:W-:Y:S05]  /*44e0*/  BRA.U UP5, `(.L_x_86) ;  /* 0x0000000d05b07547 */ /* 0x000fea000b800000 */
[----:B------:R-:W1:Y:S01]  /*44f0*/  LDC R0, c[0x0][0xb30] ;  /* 0x0002cc00ff007b82 */ /* 0x000e620000000800 */
[----:B------:R-:W2:Y:S01]  /*4500*/  LDCU.64 UR8, c[0x0][0x888] ;  /* 0x00011100ff0877ac */ /* 0x000ea20008000a00 */
[----:B------:R-:W-:Y:S02]  /*4510*/  HFMA2 R27, -RZ, RZ, 0, 0 ;  /* 0x00000000ff1b7431 */ /* 0x000fe400000001ff */
[----:B------:R-:W-:Y:S01]  /*4520*/  IMAD.MOV.U32 R29, RZ, RZ, 0x1 ;  /* 0x00000001ff1d7424 */ /* 0x000fe200078e00ff */
[----:B------:R-:W-:Y:S01]  /*4530*/  MOV R25, 0x2000 ;  /* 0x0000200000197802 */ /* 0x000fe20000000f00 */
[----:B------:R-:W3:Y:S01]  /*4540*/  LDCU.64 UR4, c[0x0][0x890] ;  /* 0x00011200ff0477ac */ /* 0x000ee20008000a00 */
[----:B------:R-:W-:Y:S01]  /*4550*/  IMAD.MOV.U32 R28, RZ, RZ, RZ ;  /* 0x000000ffff1c7224 */ /* 0x000fe200078e00ff */
[----:B------:R-:W4:Y:S01]  /*4560*/  LDC R24, c[0x0][0x370] ;  /* 0x0000dc00ff187b82 */ /* 0x000f220000000800 */
[----:B------:R-:W-:Y:S01]  /*4570*/  UMOV UR6, 0x400 ;  /* 0x0000040000067882 */ /* 0x000fe20000000000 */
[----:B------:R-:W-:-:S02]  /*4580*/  UPLOP3.LUT UP1, UPT, UPT, UPT, UPT, 0x40, 0x4 ;  /* 0x000000000004789c */ /* 0x000fc40003f2e870 */
[----:B------:R-:W-:Y:S01]  /*4590*/  ULEA UR6, UR37, UR6, 0x18 ;  /* 0x0000000625067291 */ /* 0x000fe2000f8ec0ff */
[----:B------:R-:W-:-:S03]  /*45a0*/  UMOV UR13, URZ ;  /* 0x000000ff000d7c82 */ /* 0x000fc60008000000 */
[----:B------:R-:W4:Y:S01]  /*45b0*/  LDC R3, c[0x0][0xb0c] ;  /* 0x0002c300ff037b82 */ /* 0x000f220000000800 */
[----:B--2---:R-:W-:Y:S02]  /*45c0*/  UISETP.NE.U32.AND UP3, UPT, UR8, URZ, UPT ;  /* 0x000000ff0800728c */ /* 0x004fe4000bf65070 */
[----:B---3--:R-:W-:-:S05]  /*45d0*/  UISETP.NE.U32.AND UP4, UPT, UR4, URZ, UPT ;  /* 0x000000ff0400728c */ /* 0x008fca000bf85070 */
[----:B------:R-:W2:Y:S01]  /*45e0*/  LDC R18, c[0x0][0xb20] ;  /* 0x0002c800ff127b82 */ /* 0x000ea20000000800 */
[----:B-1----:R-:W-:Y:S01]  /*45f0*/  ISETP.NE.AND P1, PT, R0, 0x1, PT ;  /* 0x000000010000780c */ /* 0x002fe20003f25270 */
[----:B------:R-:W-:Y:S02]  /*4600*/  UISETP.NE.AND.EX UP3, UPT, UR9, URZ, UPT, UP3 ;  /* 0x000000ff0900728c */ /* 0x000fe4000bf65330 */
[----:B------:R-:W-:-:S04]  /*4610*/  UISETP.NE.AND.EX UP4, UPT, UR5, URZ, UPT, UP4 ;  /* 0x000000ff0500728c */ /* 0x000fc8000bf85340 */
[----:B------:R-:W1:Y:S08]  /*4620*/  LDC.64 R30, c[0x0][0x348] ;  /* 0x0000d200ff1e7b82 */ /* 0x000e700000000a00 */
[----:B------:R-:W3:Y:S08]  /*4630*/  LDC.64 R16, c[0x0][0xb10] ;  /* 0x0002c400ff107b82 */ /* 0x000ef00000000a00 */
[----:B------:R-:W1:Y:S08]  /*4640*/  LDC.64 R6, c[0x0][0xb18] ;  /* 0x0002c600ff067b82 */ /* 0x000e700000000a00 */
[----:B------:R-:W1:Y:S08]  /*4650*/  LDC.64 R4, c[0x0][0xb28] ;  /* 0x0002ca00ff047b82 */ /* 0x000e700000000a00 */
[----:B--2-4-:R-:W1:Y:S02]  /*4660*/  LDC R19, c[0x0][0x374] ;  /* 0x0000dd00ff137b82 */ /* 0x014e640000000800 */
.L_x_95:
[C---:B------:R-:W-:Y:S02]  /*4670*/  LEA R0, R28.reuse, UR6, 0x3 ;  /* 0x000000061c007c11 */ /* 0x040fe4000f8e18ff */
[----:B------:R-:W-:Y:S02]  /*4680*/  SHF.L.U32 R2, R27, 0x1f, RZ ;  /* 0x0000001f1b027819 */ /* 0x000fe400000006ff */
[----:B------:R-:W-:Y:S02]  /*4690*/  LEA R20, R28, UR6, 0x4 ;  /* 0x000000061c147c11 */ /* 0x000fe4000f8e20ff */
[----:B--2---:R-:W2:Y:S02]  /*46a0*/  SYNCS.PHASECHK.TRANS64.TRYWAIT P0, [R0+URZ+0x90], R2 ;  /* 0x00009002000075a7 */ /* 0x004ea400080011ff */
[----:B--2---:R-:W-:Y:S05]  /*46b0*/  @!P0 BRA `(.L_x_87) ;  /* 0x0000004000508947 */ /* 0x004fea0003800000 */
.L_x_166:
[----:B------:R-:W-:Y:S01]  /*46c0*/  ISETP.GE.AND P0, PT, R40, 0x1, PT ;  /* 0x000000012800780c */ /* 0x000fe20003f06270 */
[----:B------:R-:W4:Y:S01]  /*46d0*/  LDS.128 R20, [R20+0x120] ;  /* 0x0001200014147984 */ /* 0x000f220000000c00 */
[----:B--2---:R-:W-:Y:S01]  /*46e0*/  VIADD R0, R0, 0xa0 ;  /* 0x000000a000007836 */ /* 0x004fe20000000000 */
[----:B------:R-:W-:Y:S01]  /*46f0*/  @!PT LDS RZ, [RZ] ;  /* 0x00000000fffff984 */ /* 0x000fe20000000800 */
[----:B------:R-:W-:Y:S01]  /*4700*/  @!PT LDS RZ, [RZ] ;  /* 0x00000000fffff984 */ /* 0x000fe20000000800 */
[----:B------:R-:W-:Y:S01]  /*4710*/  @!PT LDS RZ, [RZ] ;  /* 0x00000000fffff984 */ /* 0x000fe20000000800 */
[----:B------:R-:W-:Y:S01]  /*4720*/  @!PT LDS RZ, [RZ] ;  /* 0x00000000fffff984 */ /* 0x000fe20000000800 */
[----:B------:R2:W-:Y:S06]  /*4730*/  MEMBAR.ALL.CTA ;  /* 0x0000000000007992 */ /* 0x0005ec0000008000 */
[----:B--2---:R-:W2:Y:S01]  /*4740*/  FENCE.VIEW.ASYNC.S ;  /* 0x00000000000073c6 */ /* 0x004ea20000000000 */
[----:B------:R-:W-:Y:S04]  /*4750*/  PRMT R0, RZ, 0x654, R0 ;  /* 0x00000654ff007816 */ /* 0x000fe80000000000 */
[----:B--2---:R2:W-:Y:S01]  /*4760*/  SYNCS.ARRIVE.TRANS64.RED.A1T0 RZ, [R0+URZ], RZ ;  /* 0x000000ff00ff79a7 */ /* 0x0045e200081004ff */
[----:B----4-:R-:W-:Y:S11]  /*4770*/  LOP3.LUT P3, RZ, R22, 0x1, RZ, 0xc0, !PT ;  /* 0x0000000116ff7812 */ /* 0x010ff6000786c0ff */
[----:B------:R-:W-:Y:S02]  /*4780*/  @!UPT UIADD3 URZ, UPT, UPT, URZ, URZ, URZ ;  /* 0x000000fffffff290 */ /* 0x000fe4000fffe0ff */
[----:B------:R-:W-:Y:S02]  /*4790*/  @P3 MOV R11, R20 ;  /* 0x00000014000b3202 */ /* 0x000fe40000000f00 */
[----:B------:R-:W-:Y:S01]  /*47a0*/  @P3 LOP3.LUT R10, R21, 0xffff, RZ, 0xc0, !PT ;  /* 0x0000ffff150a3812 */ /* 0x000fe200078ec0ff */
[----:B--2---:R-:W-:Y:S06]  /*47b0*/  @!P0 BRA `(.L_x_88) ;  /* 0x0000000000a48947 */ /* 0x004fec0003800000 */
[-C--:B-1----:R-:W-:Y:S01]  /*47c0*/  IMAD.HI.U32 R0, R19, R7.reuse, RZ ;  /* 0x0000000713007227 */ /* 0x082fe200078e00ff */
[----:B------:R-:W-:Y:S02]  /*47d0*/  ISETP.NE.AND P0, PT, R6, 0x1, PT ;  /* 0x000000010600780c */ /* 0x000fe40003f05270 */
[----:B------:R-:W-:Y:S01]  /*47e0*/  ISETP.NE.AND P2, PT, R40, 0x1, PT ;  /* 0x000000012800780c */ /* 0x000fe20003f45270 */
[----:B---3--:R-:W-:Y:S01]  /*47f0*/  IMAD.HI.U32 R9, R24, R16, RZ ;  /* 0x0000001018097227 */ /* 0x008fe200078e00ff */
[----:B------:R-:W-:Y:S02]  /*4800*/  SHF.R.U32.HI R0, RZ, R18, R0 ;  /* 0x00000012ff007219 */ /* 0x000fe40000011600 */
[----:B------:R-:W-:Y:S01]  /*4810*/  ISETP.NE.AND P4, PT, R3, 0x1, PT ;  /* 0x000000010300780c */ /* 0x000fe20003f85270 */
[----:B------:R-:W-:Y:S01]  /*4820*/  IMAD.HI.U32 R13, R10, R7, RZ ;  /* 0x000000070a0d7227 */ /* 0x000fe200078e00ff */
[----:B------:R-:W-:Y:S02]  /*4830*/  SHF.R.U32.HI R9, RZ, R17, R9 ;  /* 0x00000011ff097219 */ /* 0x000fe40000011609 */
[----:B------:R-:W-:Y:S01]  /*4840*/  SEL R0, R19, R0, !P0 ;  /* 0x0000000013007207 */ /* 0x000fe20004000000 */
[----:B------:R-:W-:Y:S01]  /*4850*/  IMAD.HI.U32 R12, R11, R16, RZ ;  /* 0x000000100b0c7227 */ /* 0x000fe200078e00ff */
[----:B------:R-:W-:Y:S03]  /*4860*/  SEL R9, R24, R9, !P4 ;  /* 0x0000000918097207 */ /* 0x000fe60006000000 */
[-C--:B------:R-:W-:Y:S01]  /*4870*/  IMAD.HI.U32 R8, R0, R4.reuse, RZ ;  /* 0x0000000400087227 */ /* 0x080fe200078e00ff */
[----:B------:R-:W-:Y:S03]  /*4880*/  SHF.R.U32.HI R12, RZ, R17, R12 ;  /* 0x00000011ff0c7219 */ /* 0x000fe6000001160c */
[----:B------:R-:W-:Y:S01]  /*4890*/  IMAD.HI.U32 R2, R9, R4, RZ ;  /* 0x0000000409027227 */ /* 0x000fe200078e00ff */
[-C--:B------:R-:W-:Y:S02]  /*48a0*/  @P2 SHF.R.U32.HI R0, RZ, R5.reuse, R8 ;  /* 0x00000005ff002219 */ /* 0x080fe40000011608 */
[----:B------:R-:W-:Y:S02]  /*48b0*/  SHF.R.U32.HI R8, RZ, R18, R13 ;  /* 0x00000012ff087219 */ /* 0x000fe4000001160d */
[----:B------:R-:W-:Y:S01]  /*48c0*/  @P2 SHF.R.U32.HI R9, RZ, R5, R2 ;  /* 0x00000005ff092219 */ /* 0x000fe20000011602 */
[----:B------:R-:W-:Y:S01]  /*48d0*/  IMAD R0, R40, R0, RZ ;  /* 0x0000000028007224 */ /* 0x000fe200078e02ff */
[----:B------:R-:W-:Y:S02]  /*48e0*/  SEL R8, R10, R8, !P0 ;  /* 0x000000080a087207 */ /* 0x000fe40004000000 */
[----:B------:R-:W-:Y:S01]  /*48f0*/  SEL R2, R11, R12, !P4 ;  /* 0x0000000c0b027207 */ /* 0x000fe20006000000 */
[----:B------:R-:W-:Y:S01]  /*4900*/  IMAD R12, R40, R9, RZ ;  /* 0x00000009280c7224 */ /* 0x000fe200078e02ff */
[C---:B------:R-:W-:Y:S01]  /*4910*/  ISETP.GE.AND P0, PT, R8.reuse, R0, PT ;  /* 0x000000000800720c */ /* 0x040fe20003f06270 */
[----:B------:R-:W-:Y:S03]  /*4920*/  IMAD.HI.U32 R0, R8, R4, RZ ;  /* 0x0000000408007227 */ /* 0x000fe600078e00ff */
[----:B------:R-:W-:Y:S02]  /*4930*/  ISETP.GE.OR P0, PT, R2, R12, P0 ;  /* 0x0000000c0200720c */ /* 0x000fe40000706670 */
[-C--:B------:R-:W-:Y:S04]  /*4940*/  SHF.R.U32.HI R0, RZ, R5.reuse, R0 ;  /* 0x00000005ff007219 */ /* 0x080fe80000011600 */
[----:B------:R-:W-:Y:S05]  /*4950*/  SEL R13, R8, R0, !P2 ;  /* 0x00000000080d7207 */ /* 0x000fea0005000000 */
[----:B------:R-:W-:Y:S02]  /*4960*/  IMAD.MOV R12, RZ, RZ, -R13 ;  /* 0x000000ffff0c7224 */ /* 0x000fe400078e0a0d */
[----:B------:R-:W-:Y:S04]  /*4970*/  @!P0 IMAD.HI.U32 R0, R2, R4, RZ ;  /* 0x0000000402008227 */ /* 0x000fe800078e00ff */
[----:B------:R-:W-:Y:S01]  /*4980*/  IMAD R12, R40, R12, R8 ;  /* 0x0000000c280c7224 */ /* 0x000fe200078e0208 */
[----:B------:R-:W-:Y:S04]  /*4990*/  @!P0 SHF.R.U32.HI R0, RZ, R5, R0 ;  /* 0x00000005ff008219 */ /* 0x000fe80000011600 */
[----:B------:R-:W-:Y:S04]  /*49a0*/  @!P0 SEL R0, R2, R0, !P2 ;  /* 0x0000000002008207 */ /* 0x000fe80005000000 */
[----:B------:R-:W-:Y:S01]  /*49b0*/  @!P0 IADD3 R13, PT, PT, R13, -R0, RZ ;  /* 0x800000000d0d8210 */ /* 0x000fe20007ffe0ff */
[----:B------:R-:W-:Y:S01]  /*49c0*/  @!P0 IMAD R0, R9, R12, R0 ;  /* 0x0000000c09008224 */ /* 0x000fe200078e0200 */
[----:B------:R-:W-:Y:S01]  /*49d0*/  IADD3 R9, PT, PT, -R8, RZ, RZ ;  /* 0x000000ff08097210 */ /* 0x000fe20007ffe1ff */
[--C-:B------:R-:W-:Y:S02]  /*49e0*/  IMAD.MOV R12, RZ, RZ, -R2.reuse ;  /* 0x000000ffff0c7224 */ /* 0x100fe400078e0a02 */
[----:B------:R-:W-:Y:S02]  /*49f0*/  @!P0 IMAD R8, R13, R40, R2 ;  /* 0x000000280d088224 */ /* 0x000fe400078e0202 */
[----:B------:R-:W-:Y:S02]  /*4a00*/  @!P0 IMAD.MOV.U32 R2, RZ, RZ, R0 ;  /* 0x000000ffff028224 */ /* 0x000fe400078e0000 */
[----:B------:R-:W-:Y:S02]  /*4a10*/  IMAD R11, R3, R12, R11 ;  /* 0x0000000c030b7224 */ /* 0x000fe400078e020b */
[----:B------:R-:W-:Y:S02]  /*4a20*/  IMAD R10, R6, R9, R10 ;  /* 0x00000009060a7224 */ /* 0x000fe400078e020a */
[----:B------:R-:W-:Y:S02]  /*4a30*/  IMAD R11, R2, R3, R11 ;  /* 0x00000003020b7224 */ /* 0x000fe400078e020b */
[----:B------:R-:W-:Y:S02]  /*4a40*/  IMAD R10, R8, R6, R10 ;  /* 0x00000006080a7224 */ /* 0x000fe400078e020a */
.L_x_88:
[----:B------:R-:W-:Y:S05]  /*4a50*/  BRA.U UP1, `(.L_x_89) ;  /* 0x0000000101107547 */ /* 0x000fea000b800000 */
[----:B------:R-:W-:Y:S04]  /*4a60*/  MOV R2, UR7 ;  /* 0x0000000700027c02 */ /* 0x000fe80008000f00 */
[----:B------:R-:W-:Y:S04]  /*4a70*/  SHF.L.U32 R2, R2, 0x1f, RZ ;  /* 0x0000001f02027819 */ /* 0x000fe800000006ff */
[----:B------:R-:W2:Y:S02]  /*4a80*/  SYNCS.PHASECHK.TRANS64.TRYWAIT P0, [UR6+0x88], R2 ;  /* 0x00008802ff0075a7 */ /* 0x000ea40008001106 */
[----:B--2---:R-:W-:Y:S05]  /*4a90*/  @!P0 BRA `(.L_x_90) ;  /* 0x0000003c006c8947 */ /* 0x004fea0003800000 */
.L_x_89:
[----:B------:R-:W-:Y:S02]  /*4aa0*/  R2UR UR11, R14 ;  /* 0x000000000e0b72ca */ /* 0x000fe400000e0000 */
[----:B------:R-:W-:Y:S02]  /*4ab0*/  R2UR UR10, R15 ;  /* 0x000000000f0a72ca */ /* 0x000fe400000e0000 */
[----:B------:R-:W-:Y:S04]  /*4ac0*/  ISETP.NE.U32.AND P2, PT, RZ, UR4, PT ;  /* 0x00000004ff007c0c */ /* 0x000fe8000bf45070 */
[----:B------:R-:W-:Y:S05]  /*4ad0*/  ISETP.NE.AND.EX P2, PT, RZ, UR5, PT, P2 ;  /* 0x00000005ff007c0c */ /* 0x000fea000bf45320 */
[----:B------:R-:W-:Y:S02]  /*4ae0*/  USHF.L.U32 UR11, UR11, 0x7, URZ ;  /* 0x000000070b0b7899 */ /* 0x000fe400080006ff */
[----:B------:R-:W-:Y:S01]  /*4af0*/  USHF.L.U32 UR10, UR10, 0x6, URZ ;  /* 0x000000060a0a7899 */ /* 0x000fe200080006ff */
[----:B------:R-:W-:Y:S11]  /*4b00*/  BRA.U !UP4, `(.L_x_91) ;  /* 0x000000010c347547 */ /* 0x000ff6000b800000 */
[----:B------:R-:W-:Y:S01]  /*4b10*/  UPLOP3.LUT UP0, UPT, UPT, UPT, UP3, 0x80, 0x8 ;  /* 0x000000000008789c */ /* 0x000fe20003f0f030 */
[----:B--2---:R-:W-:Y:S02]  /*4b20*/  HFMA2 R0, -RZ, RZ, 0, 5.9604644775390625e-08 ;  /* 0x00000001ff007431 */ /* 0x004fe400000001ff */
[----:B------:R-:W-:Y:S03]  /*4b30*/  IMAD.MOV.U32 R92, RZ, RZ, 0x1 ;  /* 0x00000001ff5c7424 */ /* 0x000fe600078e00ff */
[----:B------:R-:W-:Y:S05]  /*4b40*/  PLOP3.LUT P0, PT, PT, PT, UP0, 0x80, 0x8 ;  /* 0x000000000008781c */ /* 0x000fea0003f0f008 */
[----:B------:R-:W2:Y:S01]  /*4b50*/  @UP0 LDCU.64 UR14, c[0x0][0x888] ;  /* 0x00011100ff0e07ac */ /* 0x000ea20008000a00 */
[----:B------:R-:W-:Y:S07]  /*4b60*/  @UP0 UIMAD UR8, UR36, UR4, URZ ;  /* 0x00000004240802a4 */ /* 0x000fee000f8e02ff */
[----:B------:R-:W-:Y:S01]  /*4b70*/  @!P0 PRMT R92, R0, 0x7610, R92 ;  /* 0x00007610005c8816 */ /* 0x000fe2000000005c */
[----:B--2---:R-:W-:Y:S03]  /*4b80*/  @UP0 UIMAD.WIDE UR14, UR8, 0x4, UR14 ;  /* 0x00000004080e08a5 */ /* 0x004fe6000f8e020e */
[----:B------:R-:W2:Y:S03]  /*4b90*/  @!UP0 LDCU UR8, c[0x0][0x880] ;  /* 0x00011000ff0887ac */ /* 0x000ea60008000800 */
[----:B------:R-:W-:Y:S01]  /*4ba0*/  IMAD.U32 R8, RZ, RZ, UR14 ;  /* 0x0000000eff087e24 */ /* 0x000fe2000f8e00ff */
[----:B------:R-:W-:Y:S05]  /*4bb0*/  MOV R9, UR15 ;  /* 0x0000000f00097c02 */ /* 0x000fea0008000f00 */
[----:B-----5:R4:W5:Y:S02]  /*4bc0*/  @P0 LDG.E R49, desc[UR46][R8.64] ;  /* 0x0000002e08310981 */ /* 0x020964000c1e1900 */
[----:B--2-4-:R-:W-:Y:S07]  /*4bd0*/  @!P0 IMAD.U32 R49, RZ, RZ, UR8 ;  /* 0x00000008ff318e24 */ /* 0x014fee000f8e00ff */
.L_x_91:
[----:B-----5:R-:W-:Y:S01]  /*4be0*/  @!P2 FSETP.EQ.AND P0, PT, R49, RZ, PT ;  /* 0x000000ff3100a20b */ /* 0x020fe20003f02000 */
[----:B------:R-:W-:Y:S01]  /*4bf0*/  @!UPT UIADD3 URZ, UPT, UPT, URZ, URZ, URZ ;  /* 0x000000fffffff290 */ /* 0x000fe2000fffe0ff */
[----:B------:R-:W-:Y:S11]  /*4c00*/  @!P2 BRA `(.L_x_92) ;  /* 0x000000000014a947 */ /* 0x000ff60003800000 */
[----:B------:R-:W-:Y:S02]  /*4c10*/  LOP3.LUT P2, RZ, R92, 0xff, RZ, 0xc0, !PT ;  /* 0x000000ff5cff7812 */ /* 0x000fe4000784c0ff */
[----:B------:R-:W-:Y:S04]  /*4c20*/  PLOP3.LUT P0, PT, PT, PT, UP0, 0x80, 0x8 ;  /* 0x000000000008781c */ /* 0x000fe80003f0f008 */
[----:B------:R-:W-:Y:S07]  /*4c30*/  PLOP3.LUT P0, PT, P0, PT, PT, 0x8, 0x80 ;  /* 0x000000000080781c */ /* 0x000fee000070e170 */
[----:B------:R-:W-:Y:S11]  /*4c40*/  @P2 FSETP.EQ.AND P0, PT, R49, RZ, PT ;  /* 0x000000ff3100220b */ /* 0x000ff60003f02000 */
[----:B------:R-:W-:Y:S02]  /*4c50*/  @!UPT UIADD3 URZ, UPT, UPT, URZ, URZ, URZ ;  /* 0x000000fffffff290 */ /* 0x000fe4000fffe0ff */
.L_x_92:
[----:B------:R-:W-:Y:S01]  /*4c60*/  ULEA UR15, UR13, UR6, 0x3 ;  /* 0x000000060d0f7291 */ /* 0x000fe2000f8e18ff */
[----:B------:R-:W-:Y:S02]  /*4c70*/  SHF.L.U32 R9, R29, 0x1f, RZ ;  /* 0x0000001f1d097819 */ /* 0x000fe400000006ff */
[----:B------:R-:W-:Y:S04]  /*4c80*/  ELECT P4, URZ, PT ;  /* 0x0000000000ff782f */ /* 0x000fe80003880000 */
[----:B------:R-:W-:Y:S02]  /*4c90*/  PLOP3.LUT P4, PT, P0, P4, PT, 0xf2, 0x2f ;  /* 0x00000000002f781c */ /* 0x000fe40000789e72 */
[----:B------:R-:W4:Y:S11]  /*4ca0*/  SYNCS.PHASECHK.TRANS64.TRYWAIT P2, [UR15+0x68], R9 ;  /* 0x00006809ff0075a7 */ /* 0x000f36000804110f */
[----:B-1----:R-:W-:Y:S05]  /*4cb0*/  @!P4 IADD3 R8, P0, PT, R30, 0x580, RZ ;  /* 0x000005801e08c810 */ /* 0x002fea0007f1e0ff */
[----:B--2---:R-:W-:Y:S01]  /*4cc0*/  @!P4 IMAD.X R2, RZ, RZ, R31, P0 ;  /* 0x000000ffff02c224 */ /* 0x004fe200000e061f */
[----:B----4-:R-:W-:Y:S07]  /*4cd0*/  @!P2 BRA `(.L_x_93) ;  /* 0x0000003800f4a947 */ /* 0x010fee0003800000 */
.L_x_169:
[----:B------:R-:W2:Y:S01]  /*4ce0*/  LDC.64 R12, c[0x0][0xb18] ;  /* 0x0002c600ff0c7b82 */ /* 0x000ea20000000a00 */
[----:B------:R-:W-:Y:S01]  /*4cf0*/  @!P4 R2UR UR8, R2 ;  /* 0x000000000208c2ca */ /* 0x000fe200000e0000 */
[----:B------:R-:W-:Y:S01]  /*4d00*/  VOTEU.ALL UP2, P4 ;  /* 0x0000000000ff7886 */ /* 0x000fe20002040000 */
[----:B------:R-:W-:Y:S01]  /*4d10*/  @!P4 R2UR UR9, R8 ;  /* 0x000000000809c2ca */ /* 0x000fe200000e0000 */
[----:B------:R-:W-:Y:S01]  /*4d20*/  VOTEU.ALL UP1, P4 ;  /* 0x0000000000ff7886 */ /* 0x000fe20002020000 */
[----:B-1----:R-:W-:Y:S03]  /*4d30*/  @!P4 IMAD.MOV.U32 R0, RZ, RZ, 0x2000 ;  /* 0x00002000ff00c424 */ /* 0x002fe600078e00ff */
[----:B------:R-:W1:Y:S01]  /*4d40*/  @!P1 LDC R2, c[0x0][0xb0c] ;  /* 0x0002c300ff029b82 */ /* 0x000e620000000800 */
[----:B------:R-:W-:Y:S01]  /*4d50*/  UMOV UR20, 0x0 ;  /* 0x0000000000147882 */ /* 0x000fe20000000000 */
[----:B------:R-:W-:Y:S01]  /*4d60*/  UMOV UR21, 0x10000000 ;  /* 0x1000000000157882 */ /* 0x000fe20000000000 */
[----:B------:R-:W-:Y:S01]  /*4d70*/  UMOV UR12, UR36 ;  /* 0x00000024000c7c82 */ /* 0x000fe20008000000 */
[----:B------:R-:W-:Y:S01]  /*4d80*/  UIADD3 UR14, UPT, UPT, UR13, 0x1, URZ ;  /* 0x000000010d0e7890 */ /* 0x000fe2000fffe0ff */
[----:B------:R-:W-:Y:S01]  /*4d90*/  @P3 SHF.R.U32.HI R26, RZ, 0x10, R21 ;  /* 0x00000010ff1a3819 */ /* 0x000fe20000011615 */
[----:B------:R-:W-:Y:S02]  /*4da0*/  VIADD R28, R28, 0x1 ;  /* 0x000000011c1c7836 */ /* 0x000fe40000000000 */
[----:B------:R-:W-:Y:S01]  /*4db0*/  IMAD.U32 R9, RZ, RZ, UR8 ;  /* 0x00000008ff097e24 */ /* 0x000fe2000f8e00ff */
[----:B------:R-:W-:Y:S01]  /*4dc0*/  @!UP2 ULEA UR8, UR13, UR6, 0xd ;  /* 0x000000060d08a291 */ /* 0x000fe2000f8e68ff */
[----:B------:R-:W-:Y:S01]  /*4dd0*/  IMAD.U32 R8, RZ, RZ, UR9 ;  /* 0x00000009ff087e24 */ /* 0x000fe2000f8e00ff */
[----:B------:R-:W-:Y:S02]  /*4de0*/  UIADD3 UR9, UPT, UPT, UR15, 0x50, URZ ;  /* 0x000000500f097890 */ /* 0x000fe4000fffe0ff */
[----:B------:R-:W-:Y:S01]  /*4df0*/  @!P4 R2UR UR19, R9 ;  /* 0x000000000913c2ca */ /* 0x000fe200000e0000 */
[----:B------:R-:W-:Y:S01]  /*4e00*/  @!UP2 UIADD3 UR8, UPT, UPT, UR8, 0x200, URZ ;  /* 0x000002000808a890 */ /* 0x000fe2000fffe0ff */
[----:B------:R-:W-:Y:S01]  /*4e10*/  @!P4 R2UR UR18, R8 ;  /* 0x000000000812c2ca */ /* 0x000fe200000e0000 */
[----:B------:R-:W-:Y:S01]  /*4e20*/  UISETP.NE.AND UP5, UPT, UR14, 0x3, UPT ;  /* 0x000000030e00788c */ /* 0x000fe2000bfa5270 */
[----:B------:R-:W4:Y:S01]  /*4e30*/  LDC.64 R8, c[0x0][0xb10] ;  /* 0x0002c400ff087b82 */ /* 0x000f220000000a00 */
[----:B------:R-:W-:Y:S02]  /*4e40*/  UPRMT UR16, UR37, 0x654, UR9 ;  /* 0x0000065425107896 */ /* 0x000fe40008000009 */
[----:B------:R-:W-:Y:S02]  /*4e50*/  USEL UR17, URZ, 0x1, UP5 ;  /* 0x00000001ff117887 */ /* 0x000fe4000a800000 */
[----:B------:R-:W-:Y:S04]  /*4e60*/  USEL UR14, UR14, URZ, UP5 ;  /* 0x000000ff0e0e7287 */ /* 0x000fe8000a800000 */
[----:B------:R-:W-:Y:S01]  /*4e70*/  ULEA UR13, UR14, UR6, 0x3 ;  /* 0x000000060e0d7291 */ /* 0x000fe2000f8e18ff */
[----:B------:R-:W-:Y:S01]  /*4e80*/  LOP3.LUT R29, R29, UR17, RZ, 0x3c, !PT ;  /* 0x000000111d1d7c12 */ /* 0x000fe2000f8e3cff */
[----:B------:R1:W-:Y:S01]  /*4e90*/  @!UP1 UTMALDG.3D [UR8], [UR18], desc[UR20] ;  /* 0x00001408120095b4 */ /* 0x0003e20008011000 */
[----:B------:R5:W-:Y:S02]  /*4ea0*/  @!P4 SYNCS.ARRIVE.TRANS64.RED.A0TR RZ, [UR15+0x50], R0 ;  /* 0x00005000ffffc9a7 */ /* 0x000be4000830040f */
[----:B------:R-:W-:Y:S01]  /*4eb0*/  SHF.L.U32 R14, R29, 0x1f, RZ ;  /* 0x0000001f1d0e7819 */ /* 0x000fe200000006ff */
[C---:B----4-:R-:W-:Y:S01]  /*4ec0*/  @!P1 IMAD.HI.U32 R8, R11.reuse, R8, RZ ;  /* 0x000000080b089227 */ /* 0x050fe200078e00ff */
[----:B--2---:R-:W-:Y:S02]  /*4ed0*/  @!P1 ISETP.NE.AND P0, PT, R12, 0x1, PT ;  /* 0x000000010c00980c */ /* 0x004fe40003f05270 */
[----:B-1----:R-:W-:Y:S01]  /*4ee0*/  @!P1 ISETP.NE.AND P2, PT, R2, 0x1, PT ;  /* 0x000000010200980c */ /* 0x002fe20003f45270 */
[----:B------:R-:W-:Y:S01]  /*4ef0*/  SYNCS.ARRIVE.TRANS64.RED.A1T0 RZ, [UR16], RZ ;  /* 0x000000ffffff79a7 */ /* 0x000fe20008100410 */
[C---:B------:R-:W-:Y:S01]  /*4f00*/  @!P1 IMAD.HI.U32 R13, R10.reuse, R13, RZ ;  /* 0x0000000d0a0d9227 */ /* 0x040fe200078e00ff */
[----:B------:R-:W-:Y:S04]  /*4f10*/  @!P1 SHF.R.U32.HI R8, RZ, R9, R8 ;  /* 0x00000009ff089219 */ /* 0x000fe80000011608 */
[----:B------:R-:W-:Y:S01]  /*4f20*/  @!P1 SEL R8, R11, R8, !P2 ;  /* 0x000000080b089207 */ /* 0x000fe20005000000 */
[----:B------:R-:W1:Y:S01]  /*4f30*/  SYNCS.PHASECHK.TRANS64.TRYWAIT P5, [UR13+0x68], R14 ;  /* 0x0000680eff0075a7 */ /* 0x000e6200080a110d */
[----:B-----5:R-:W2:Y:S02]  /*4f40*/  @!P1 LDC R0, c[0x0][0xb20] ;  /* 0x0002c800ff009b82 */ /* 0x020ea40000000800 */
[----:B--2---:R-:W-:Y:S04]  /*4f50*/  @!P1 SHF.R.U32.HI R0, RZ, R0, R13 ;  /* 0x00000000ff009219 */ /* 0x004fe8000001160d */
[----:B------:R-:W-:Y:S05]  /*4f60*/  @!P1 SEL R9, R10, R0, !P0 ;  /* 0x000000000a099207 */ /* 0x000fea0004000000 */
[----:B------:R-:W-:Y:S02]  /*4f70*/  @!P1 IMAD.IADD R0, R9, 0x1, -R8 ;  /* 0x0000000109009824 */ /* 0x000fe400078e0a08 */
[----:B------:R-:W-:Y:S02]  /*4f80*/  @!P1 IMAD.IADD R8, R8, 0x1, -R9 ;  /* 0x0000000108089824 */ /* 0x000fe400078e0a09 */
[----:B------:R-:W-:Y:S02]  /*4f90*/  @!P1 IMAD R11, R0, R2, R11 ;  /* 0x00000002000b9224 */ /* 0x000fe400078e020b */
[----:B------:R-:W-:Y:S01]  /*4fa0*/  @!P1 IMAD R10, R8, R12, R10 ;  /* 0x0000000c080a9224 */ /* 0x000fe200078e020a */
[----:B-1----:R-:W-:Y:S06]  /*4fb0*/  @!P5 BRA `(.L_x_94) ;  /* 0x000000380054d947 */ /* 0x002fec0003800000 */
.L_x_171:
[----:B------:R-:W-:Y:S01]  /*4fc0*/  @!P4 IADD3 R2, P0, PT, R30, 0x580, RZ ;  /* 0x000005801e02c810 */ /* 0x000fe20007f1e0ff */
[----:B------:R-:W-:Y:S01]  /*4fd0*/  UMOV UR18, 0x0 ;  /* 0x0000000000127882 */ /* 0x000fe20000000000 */
[----:B------:R-:W-:Y:S01]  /*4fe0*/  UMOV UR19, 0x10000000 ;  /* 0x1000000000137882 */ /* 0x000fe20000000000 */
[----:B------:R-:W-:Y:S01]  /*4ff0*/  VOTEU.ALL UP1, P4 ;  /* 0x0000000000ff7886 */ /* 0x000fe20002020000 */
[----:B------:R-:W-:Y:S01]  /*5000*/  @!P4 R2UR UR9, R2 ;  /* 0x000000000209c2ca */ /* 0x000fe200000e0000 */
[----:B-1----:R-:W-:Y:S01]  /*5010*/  @!P4 IMAD.X R0, RZ, RZ, R31, P0 ;  /* 0x000000ffff00c224 */ /* 0x002fe200000e061f */
[----:B------:R-:W-:Y:S01]  /*5020*/  UMOV UR12, UR36 ;  /* 0x00000024000c7c82 */ /* 0x000fe20008000000 */
[----:B------:R-:W-:Y:S01]  /*5030*/  @P3 R2UR UR36, R26 ;  /* 0x000000001a2432ca */ /* 0x000fe200000e0000 */
[----:B------:R-:W-:Y:S01]  /*5040*/  @!UP1 ULEA UR15, UR14, UR6, 0xd ;  /* 0x000000060e0f9291 */ /* 0x000fe2000f8e68ff */
[----:B------:R-:W-:Y:S01]  /*5050*/  ISETP.NE.AND P0, PT, R28, 0x2, PT ;  /* 0x000000021c00780c */ /* 0x000fe20003f05270 */
[----:B------:R-:W-:Y:S01]  /*5060*/  @!UP1 UIADD3 UR10, UPT, UPT, UR10, 0x20, URZ ;  /* 0x000000200a0a9890 */ /* 0x000fe2000fffe0ff */
[----:B------:R-:W-:Y:S01]  /*5070*/  @!P4 R2UR UR8, R0 ;  /* 0x000000000008c2ca */ /* 0x000fe200000e0000 */
[----:B------:R-:W-:Y:S01]  /*5080*/  IMAD.IADD R15, R10, 0x1, R90 ;  /* 0x000000010a0f7824 */ /* 0x000fe200078e025a */
[----:B------:R-:W-:Y:S01]  /*5090*/  SEL R0, RZ, 0x1, P0 ;  /* 0x00000001ff007807 */ /* 0x000fe20000000000 */
[----:B------:R-:W-:Y:S01]  /*50a0*/  IMAD.IADD R14, R11, 0x1, R91 ;  /* 0x000000010b0e7824 */ /* 0x000fe200078e025b */
[----:B------:R-:W-:Y:S02]  /*50b0*/  SEL R28, R28, RZ, P0 ;  /* 0x000000ff1c1c7207 */ /* 0x000fe40000000000 */
[----:B------:R-:W-:Y:S01]  /*50c0*/  IMAD.U32 R8, RZ, RZ, UR9 ;  /* 0x00000009ff087e24 */ /* 0x000fe2000f8e00ff */
[----:B------:R-:W-:Y:S01]  /*50d0*/  UIADD3 UR9, UPT, UPT, UR13, 0x50, URZ ;  /* 0x000000500d097890 */ /* 0x000fe2000fffe0ff */
[----:B------:R-:W-:Y:S03]  /*50e0*/  LOP3.LUT R27, R27, R0, RZ, 0x3c, !PT ;  /* 0x000000001b1b7212 */ /* 0x000fe600078e3cff */
[----:B------:R-:W-:Y:S02]  /*50f0*/  @!P4 R2UR UR16, R8 ;  /* 0x000000000810c2ca */ /* 0x000fe400000e0000 */
[----:B------:R-:W-:Y:S01]  /*5100*/  IMAD.U32 R9, RZ, RZ, UR8 ;  /* 0x00000008ff097e24 */ /* 0x000fe2000f8e00ff */
[----:B------:R-:W-:Y:S01]  /*5110*/  @!UP1 UIADD3 UR8, UPT, UPT, UR15, 0x200, URZ ;  /* 0x000002000f089890 */ /* 0x000fe2000fffe0ff */
[----:B------:R-:W-:Y:S01]  /*5120*/  VOTEU.ALL UP1, P4 ;  /* 0x0000000000ff7886 */ /* 0x000fe20002020000 */
[----:B------:R-:W-:Y:S02]  /*5130*/  UPRMT UR15, UR37, 0x654, UR9 ;  /* 0x00000654250f7896 */ /* 0x000fe40008000009 */
[----:B------:R-:W-:Y:S11]  /*5140*/  @!P4 R2UR UR17, R9 ;  /* 0x000000000911c2ca */ /* 0x000ff600000e0000 */
[----:B------:R-:W-:Y:S02]  /*5150*/  @!UPT UIADD3 URZ, UPT, UPT, URZ, URZ, URZ ;  /* 0x000000fffffff290 */ /* 0x000fe4000fffe0ff */
[----:B------:R2:W-:Y:S01]  /*5160*/  @!UP1 UTMALDG.3D [UR8], [UR16], desc[UR18] ;  /* 0x00001208100095b4 */ /* 0x0005e20008011000 */
[----:B------:R2:W-:Y:S01]  /*5170*/  @!P4 SYNCS.ARRIVE.TRANS64.RED.A0TR RZ, [UR13+0x50], R25 ;  /* 0x00005019ffffc9a7 */ /* 0x0005e2000830040d */
[----:B------:R-:W-:Y:S04]  /*5180*/  UIADD3 UR13, UPT, UPT, UR14, 0x1, URZ ;  /* 0x000000010e0d7890 */ /* 0x000fe8000fffe0ff */
[----:B------:R-:W-:Y:S04]  /*5190*/  UISETP.NE.AND UP1, UPT, UR13, 0x3, UPT ;  /* 0x000000030d00788c */ /* 0x000fe8000bf25270 */
[----:B------:R-:W-:Y:S02]  /*51a0*/  USEL UR14, URZ, 0x1, UP1 ;  /* 0x00000001ff0e7887 */ /* 0x000fe40008800000 */
[----:B------:R-:W-:Y:S02]  /*51b0*/  USEL UR13, UR13, URZ, UP1 ;  /* 0x000000ff0d0d7287 */ /* 0x000fe40008800000 */
[----:B------:R-:W-:Y:S02]  /*51c0*/  UPLOP3.LUT UP1, UPT, UPT, UPT, UPT, 0x80, 0x8 ;  /* 0x000000000008789c */ /* 0x000fe40003f2f070 */
[----:B------:R-:W-:Y:S01]  /*51d0*/  LOP3.LUT R29, R29, UR14, RZ, 0x3c, !PT ;  /* 0x0000000e1d1d7c12 */ /* 0x000fe2000f8e3cff */
[----:B------:R-:W-:Y:S01]  /*51e0*/  SYNCS.ARRIVE.TRANS64.RED.A1T0 RZ, [UR15], RZ ;  /* 0x000000ffffff79a7 */ /* 0x000fe2000810040f */
[----:B------:R-:W-:Y:S07]  /*51f0*/  @P3 BRA `(.L_x_95) ;  /* 0xfffffff4001c3947 */ /* 0x000fee000383ffff */
[----:B------:R-:W-:Y:S01]  /*5200*/  UIADD3 UR6, UPT, UPT, UR6, 0x68, URZ ;  /* 0x0000006806067890 */ /* 0x000fe2000fffe0ff */
[----:B------:R-:W-:-:S03]  /*5210*/  SHF.L.U32 R2, R29, 0x1f, RZ ;  /* 0x0000001f1d027819 */ /* 0x000fc600000006ff */
[----:B------:R-:W-:-:S09]  /*5220*/  ULEA UR4, UR13, UR6, 0x3 ;  /* 0x000000060d047291 */ /* 0x000fd2000f8e18ff */
[----:B------:R-:W1:Y:S02]  /*5230*/  SYNCS.PHASECHK.TRANS64.TRYWAIT P0, [UR4], R2 ;  /* 0x00000002ff0075a7 */ /* 0x000e640008001104 */
[----:B-1----:R-:W-:Y:S05]  /*5240*/  @!P0 BRA `(.L_x_96) ;  /* 0x0000003400c88947 */ /* 0x002fea0003800000 */
.L_x_173:
        /* <DEDUP_REMOVED lines=9> */
.L_x_175:
[----:B------:R-:W-:-:S04]  /*52e0*/  UIADD3 UR5, UPT, UPT, UR5, 0x1, URZ ;  /* 0x0000000105057890 */ /* 0x000fc8000fffe0ff */
[----:B------:R-:W-:-:S04]  /*52f0*/  UISETP.NE.AND UP0, UPT, UR5, 0x3, UPT ;  /* 0x000000030500788c */ /* 0x000fc8000bf05270 */
[----:B------:R-:W-:Y:S02]  /*5300*/  USEL UR4, URZ, 0x1, UP0 ;  /* 0x00000001ff047887 */ /* 0x000fe40008000000 */
[----:B------:R-:W-:-:S04]  /*5310*/  USEL UR5, UR5, URZ, UP0 ;  /* 0x000000ff05057287 */ /* 0x000fc80008000000 */
[----:B------:R-:W-:Y:S01]  /*5320*/  ULEA UR5, UR5, UR6, 0x3 ;  /* 0x0000000605057291 */ /* 0x000fe2000f8e18ff */
[----:B-1----:R-:W-:-:S04]  /*5330*/  LOP3.LUT R2, R29, UR4, RZ, 0x3c, !PT ;  /* 0x000000041d027c12 */ /* 0x002fc8000f8e3cff */
[----:B------:R-:W-:Y:S01]  /*5340*/  SHF.L.U32 R2, R2, 0x1f, RZ ;  /* 0x0000001f02027819 */ /* 0x000fe200000006ff */
[----:B------:R-:W-:-:S07]  /*5350*/  IMAD.U32 R0, RZ, RZ, UR5 ;  /* 0x00000005ff007e24 */ /* 0x000fce000f8e00ff */
.L_x_98:
[----:B-1----:R1:W4:Y:S02]  /*5360*/  SYNCS.PHASECHK.TRANS64.TRYWAIT P0, [R0+URZ], R2 ;  /* 0x00000002000075a7 */ /* 0x00232400080011ff */
[----:B----4-:R-:W-:Y:S05]  /*5370*/  @!P0 NANOSLEEP.SYNCS 0x989680 ;  /* 0x009896800000895d */ /* 0x010fea0003900000 */
[----:B------:R-:W4:Y:S02]  /*5380*/  @!P0 SYNCS.PHASECHK.TRANS64 P0, [R0+URZ], R2 ;  /* 0x00000002000085a7 */ /* 0x000f2400080010ff */
[----:B--2-4-:R-:W-:Y:S05]  /*5390*/  @P0 EXIT ;  /* 0x000000000000094d */ /* 0x014fea0003800000 */
[----:B------:R-:W-:Y:S05]  /*53a0*/  BRA `(.L_x_98) ;  /* 0xfffffffc00ec7947 */ /* 0x000fea000383ffff */
.L_x_86:
[----:B------:R-:W-:-:S06]  /*53b0*/  UISETP.GE.AND UP1, UPT, UR10, 0x4, UPT ;  /* 0x000000040a00788c */ /* 0x000fcc000bf26270 */
[----:B------:R-:W-:-:S13]  /*53c0*/  PLOP3.LUT P0, PT, PT, PT, UP1, 0x80, 0x8 ;  /* 0x000000000008781c */ /* 0x000fda0003f0f018 */
[----:B------:R-:W-:Y:S05]  /*53d0*/  @!P0 EXIT ;  /* 0x000000000000894d */ /* 0x000fea0003800000 */
[----:B------:R-:W-:Y:S01]  /*53e0*/  BAR.SYNC.DEFER_BLOCKING 0x6, 0xa0 ;  /* 0x0182800000007b1d */ /* 0x000fe20000010000 */
[C---:B------:R-:W-:Y:S01]  /*53f0*/  IMAD.SHL.U32 R2, R97.reuse, 0x20, RZ ;  /* 0x0000002061027824 */ /* 0x040fe200078e00ff */
[C---:B------:R-:W-:Y:S01]  /*5400*/  LOP3.LUT R98, R97.reuse, 0x2, RZ, 0xc0, !PT ;  /* 0x0000000261627812 */ /* 0x040fe200078ec0ff */
[C---:B------:R-:W-:Y:S01]  /*5410*/  IMAD.SHL.U32 R103, R97.reuse, 0x4, RZ ;  /* 0x0000000461677824 */ /* 0x040fe200078e00ff */
[C---:B------:R-:W-:Y:S01]  /*5420*/  LOP3.LUT R104, R97.reuse, 0x60, RZ, 0xc0, !PT ;  /* 0x0000006061687812 */ /* 0x040fe200078ec0ff */
[C---:B------:R-:W-:Y:S01]  /*5430*/  IMAD.U32 R46, R97.reuse, 0x10000, RZ ;  /* 0x00010000612e7824 */ /* 0x040fe200078e00ff */
[----:B------:R-:W-:Y:S02]  /*5440*/  UMOV UR48, 0x400 ;  /* 0x0000040000307882 */ /* 0x000fe40000000000 */
[----:B------:R-:W1:Y:S01]  /*5450*/  LDC R95, c[0x0][0x370] ;  /* 0x0000dc00ff5f7b82 */ /* 0x000e620000000800 */
[----:B------:R-:W-:Y:S01]  /*5460*/  ULEA UR48, UR37, UR48, 0x18 ;  /* 0x0000003025307291 */ /* 0x000fe2000f8ec0ff */
[----:B------:R-:W-:Y:S01]  /*5470*/  LOP3.LUT R3, R2, 0xc0, RZ, 0xc0, !PT ;  /* 0x000000c002037812 */ /* 0x000fe200078ec0ff */
[----:B------:R-:W-:Y:S01]  /*5480*/  IMAD.MOV.U32 R45, RZ, RZ, RZ ;  /* 0x000000ffff2d7224 */ /* 0x000fe200078e00ff */
[----:B------:R-:W-:Y:S01]  /*5490*/  LOP3.LUT R97, R97, 0x4, RZ, 0xc0, !PT ;  /* 0x0000000461617812 */ /* 0x000fe200078ec0ff */
[----:B------:R-:W-:Y:S01]  /*54a0*/  UIADD3 UR52, UPT, UPT, UR48, 0x200, URZ ;  /* 0x0000020030347890 */ /* 0x000fe2000fffe0ff */
[----:B------:R-:W-:-:S02]  /*54b0*/  LOP3.LUT R103, R3, 0x18, R103, 0xf8, !PT ;  /* 0x0000001803677812 */ /* 0x000fc400078ef867 */
[----:B------:R-:W-:Y:S01]  /*54c0*/  CS2R R100, SRZ ;  /* 0x0000000000647805 */ /* 0x000fe2000001ff00 */
[----:B------:R-:W2:Y:S01]  /*54d0*/  LDC R42, c[0x0][0xb0c] ;  /* 0x0002c300ff2a7b82 */ /* 0x000ea20000000800 */
[----:B------:R-:W-:Y:S01]  /*54e0*/  LOP3.LUT R46, R46, 0x600000, RZ, 0xc0, !PT ;  /* 0x006000002e2e7812 */ /* 0x000fe200078ec0ff */
[----:B------:R-:W-:Y:S01]  /*54f0*/  IMAD.MOV.U32 R108, RZ, RZ, RZ ;  /* 0x000000ffff6c7224 */ /* 0x000fe200078e00ff */
[----:B------:R-:W-:Y:S01]  /*5500*/  IADD3 R102, PT, PT, -R97, 0x2, RZ ;  /* 0x0000000261667810 */ /* 0x000fe20007ffe1ff */
[----:B------:R-:W-:Y:S01]  /*5510*/  IMAD.MOV R98, RZ, RZ, -R98 ;  /* 0x000000ffff627224 */ /* 0x000fe200078e0a62 */
[----:B------:R-:W-:Y:S01]  /*5520*/  LOP3.LUT R103, R103, 0xf20, R2, 0xf8, !PT ;  /* 0x00000f2067677812 */ /* 0x000fe200078ef802 */
[----:B------:R-:W-:Y:S01]  /*5530*/  IMAD.MOV R97, RZ, RZ, -R97 ;  /* 0x000000ffff617224 */ /* 0x000fe200078e0a61 */
[----:B------:R-:W3:Y:S01]  /*5540*/  LDCU.64 UR54, c[0x0][0x348] ;  /* 0x00006900ff3677ac */ /* 0x000ee20008000a00 */
[----:B------:R-:W4:Y:S01]  /*5550*/  LDC R93, c[0x0][0xb20] ;  /* 0x0002c800ff5d7b82 */ /* 0x000f220000000800 */
[----:B------:R-:W3:Y:S01]  /*5560*/  LDS R0, [UR48+0x140] ;  /* 0x00014030ff007984 */ /* 0x000ee20008000800 */
[----:B------:R-:W-:Y:S01]  /*5570*/  IMAD.SHL.U32 R102, R102, 0x10, RZ ;  /* 0x0000001066667824 */ /* 0x000fe200078e00ff */
[----:B------:R-:W-:Y:S01]  /*5580*/  LEA R103, R103, UR52, 0x1 ;  /* 0x0000003467677c11 */ /* 0x000fe2000f8e08ff */
[----:B------:R-:W-:Y:S01]  /*5590*/  UMOV UR51, 0x1 ;  /* 0x0000000100337882 */ /* 0x000fe20000000000 */
[----:B------:R-:W-:Y:S01]  /*55a0*/  UMOV UR56, URZ ;  /* 0x000000ff00387c82 */ /* 0x000fe20008000000 */
[----:B------:R-:W1:Y:S02]  /*55b0*/  LDCU.64 UR38, c[0x0][0x888] ;  /* 0x00011100ff2677ac */ /* 0x000e640008000a00 */
[----:B------:R-:W1:Y:S01]  /*55c0*/  LDC R41, c[0x0][0xb30] ;  /* 0x0002cc00ff297b82 */ /* 0x000e620000000800 */
[----:B------:R-:W1:Y:S01]  /*55d0*/  LDCU.64 UR44, c[0x0][0x890] ;  /* 0x00011200ff2c77ac */ /* 0x000e620008000a00 */
[----:B------:R-:W-:Y:S01]  /*55e0*/  UMOV UR50, URZ ;  /* 0x000000ff00327c82 */ /* 0x000fe20008000000 */
[----:B------:R-:W-:-:S05]  /*55f0*/  UMOV UR49, URZ ;  /* 0x000000ff00317c82 */ /* 0x000fca0008000000 */
[----:B------:R-:W1:Y:S08]  /*5600*/  LDC.64 R88, c[0x0][0xb10] ;  /* 0x0002c400ff587b82 */ /* 0x000e700000000a00 */
[----:B------:R-:W1:Y:S08]  /*5610*/  LDC.64 R38, c[0x0][0xb18] ;  /* 0x0002c600ff267b82 */ /* 0x000e700000000a00 */
[----:B------:R-:W1:Y:S08]  /*5620*/  LDC.64 R36, c[0x0][0xb28] ;  /* 0x0002ca00ff247b82 */ /* 0x000e700000000a00 */
[----:B------:R-:W1:Y:S01]  /*5630*/  LDC.64 R86, c[0x0][0x8b0] ;  /* 0x00022c00ff567b82 */ /* 0x000e620000000a00 */
[----:B---3--:R-:W-:-:S07]  /*5640*/  IMAD.IADD R46, R0, 0x1, R46 ;  /* 0x00000001002e7824 */ /* 0x008fce00078e022e */
[----:B------:R-:W3:Y:S08]  /*5650*/  LDC.64 R84, c[0x0][0x8a8] ;  /* 0x00022a00ff547b82 */ /* 0x000ef00000000a00 */
[----:B--2-4-:R-:W1:Y:S02]  /*5660*/  LDC R94, c[0x0][0x374] ;  /* 0x0000dd00ff5e7b82 */ /* 0x014e640000000800 */
.L_x_129:
[----:B------:R-:W-:Y:S02]  /*5670*/  LEA R0, R108, UR48, 0x3 ;  /* 0x000000306c007c11 */ /* 0x000fe4000f8e18ff */
[----:B------:R-:W-:Y:S02]  /*5680*/  SHF.L.U32 R2, R100, 0x1f, RZ ;  /* 0x0000001f64027819 */ /* 0x000fe400000006ff */
[----:B------:R-:W-:Y:S02]  /*5690*/  LEA R16, R108, UR48, 0x4 ;  /* 0x000000306c107c11 */ /* 0x000fe4000f8e20ff */
[----:B------:R-:W2:Y:S02]  /*56a0*/  SYNCS.PHASECHK.TRANS64.TRYWAIT P0, [R0+URZ+0x90], R2 ;  /* 0x00009002000075a7 */ /* 0x000ea400080011ff */
[----:B--2---:R-:W-:Y:S05]  /*56b0*/  @!P0 BRA `(.L_x_99) ;  /* 0x0000003000dc8947 */ /* 0x004fea0003800000 */
.L_x_176:
[----:B------:R-:W4:Y:S01]  /*56c0*/  LDC.64 R10, c[0x0][0xb10] ;  /* 0x0002c400ff0a7b82 */ /* 0x000f220000000a00 */
[----:B------:R-:W3:Y:S01]  /*56d0*/  LDS.128 R16, [R16+0x120] ;  /* 0x0001200010107984 */ /* 0x000ee20000000c00 */
[----:B-1----:R-:W-:Y:S01]  /*56e0*/  ISETP.NE.AND P1, PT, R41, 0x1, PT ;  /* 0x000000012900780c */ /* 0x002fe20003f25270 */
[----:B--2---:R-:W-:Y:S01]  /*56f0*/  VIADD R0, R0, 0xa0 ;  /* 0x000000a000007836 */ /* 0x004fe20000000000 */
[----:B------:R-:W-:Y:S04]  /*5700*/  ISETP.GE.AND P0, PT, R40, 0x1, PT ;  /* 0x000000012800780c */ /* 0x000fe80003f06270 */
[----:B------:R-:W1:Y:S01]  /*5710*/  LDC.64 R8, c[0x0][0xb18] ;  /* 0x0002c600ff087b82 */ /* 0x000e620000000a00 */
[----:B------:R-:W-:Y:S01]  /*5720*/  PRMT R0, RZ, 0x654, R0 ;  /* 0x00000654ff007816 */ /* 0x000fe20000000000 */
[----:B------:R-:W-:Y:S01]  /*5730*/  @!PT LDS RZ, [RZ] ;  /* 0x00000000fffff984 */ /* 0x000fe20000000800 */
[----:B------:R-:W-:Y:S01]  /*5740*/  @!PT LDS RZ, [RZ] ;  /* 0x00000000fffff984 */ /* 0x000fe20000000800 */
[----:B------:R-:W-:Y:S01]  /*5750*/  @!PT LDS RZ, [RZ] ;  /* 0x00000000fffff984 */ /* 0x000fe20000000800 */
[----:B------:R-:W-:Y:S01]  /*5760*/  @!PT LDS RZ, [RZ] ;  /* 0x00000000fffff984 */ /* 0x000fe20000000800 */
[----:B------:R2:W-:Y:S06]  /*5770*/  MEMBAR.ALL.CTA ;  /* 0x0000000000007992 */ /* 0x0005ec0000008000 */
[----:B--2---:R-:W2:Y:S01]  /*5780*/  FENCE.VIEW.ASYNC.S ;  /* 0x00000000000073c6 */ /* 0x004ea20000000000 */
[----:B------:R-:W1:Y:S08]  /*5790*/  @!P1 LDC R12, c[0x0][0xb20] ;  /* 0x0002c800ff0c9b82 */ /* 0x000e700000000800 */
[----:B------:R-:W1:Y:S01]  /*57a0*/  @!P1 LDC R7, c[0x0][0xb0c] ;  /* 0x0002c300ff079b82 */ /* 0x000e620000000800 */
[----:B--2---:R2:W-:Y:S01]  /*57b0*/  SYNCS.ARRIVE.TRANS64.RED.A1T0 RZ, [R0+URZ], RZ ;  /* 0x000000ff00ff79a7 */ /* 0x0045e200081004ff */
[----:B---3--:R-:W-:Y:S04]  /*57c0*/  LOP3.LUT P4, RZ, R18, 0x1, RZ, 0xc0, !PT ;  /* 0x0000000112ff7812 */ /* 0x008fe8000788c0ff */
[----:B------:R-:W-:Y:S09]  /*57d0*/  P2R R105, PR, RZ, 0x10 ;  /* 0x00000010ff697803 */ /* 0x000ff20000000000 */
[----:B------:R-:W-:Y:S02]  /*57e0*/  @P4 MOV R44, R16 ;  /* 0x00000010002c4202 */ /* 0x000fe40000000f00 */
[----:B------:R-:W-:Y:S01]  /*57f0*/  @P4 LOP3.LUT R43, R17, 0xffff, RZ, 0xc0, !PT ;  /* 0x0000ffff112b4812 */ /* 0x000fe200078ec0ff */
[----:B--2-4-:R-:W-:Y:S06]  /*5800*/  @!P0 BRA `(.L_x_100) ;  /* 0x0000000000a48947 */ /* 0x014fec0003800000 */
[----:B------:R-:W-:Y:S01]  /*5810*/  IMAD.HI.U32 R0, R94, R39, RZ ;  /* 0x000000275e007227 */ /* 0x000fe200078e00ff */
[----:B------:R-:W-:Y:S02]  /*5820*/  ISETP.NE.AND P0, PT, R38, 0x1, PT ;  /* 0x000000012600780c */ /* 0x000fe40003f05270 */
[----:B------:R-:W-:Y:S01]  /*5830*/  ISETP.NE.AND P2, PT, R40, 0x1, PT ;  /* 0x000000012800780c */ /* 0x000fe20003f45270 */
[----:B------:R-:W-:Y:S01]  /*5840*/  IMAD.HI.U32 R4, R95, R88, RZ ;  /* 0x000000585f047227 */ /* 0x000fe200078e00ff */
[----:B------:R-:W-:Y:S02]  /*5850*/  SHF.R.U32.HI R0, RZ, R93, R0 ;  /* 0x0000005dff007219 */ /* 0x000fe40000011600 */
[----:B------:R-:W-:Y:S01]  /*5860*/  ISETP.NE.AND P3, PT, R42, 0x1, PT ;  /* 0x000000012a00780c */ /* 0x000fe20003f65270 */
[----:B------:R-:W-:Y:S01]  /*5870*/  IMAD.HI.U32 R6, R43, R39, RZ ;  /* 0x000000272b067227 */ /* 0x000fe200078e00ff */
[-C--:B------:R-:W-:Y:S02]  /*5880*/  SHF.R.U32.HI R4, RZ, R89.reuse, R4 ;  /* 0x00000059ff047219 */ /* 0x080fe40000011604 */
[----:B------:R-:W-:Y:S01]  /*5890*/  SEL R0, R94, R0, !P0 ;  /* 0x000000005e007207 */ /* 0x000fe20004000000 */
[----:B------:R-:W-:Y:S01]  /*58a0*/  IMAD.HI.U32 R5, R44, R88, RZ ;  /* 0x000000582c057227 */ /* 0x000fe200078e00ff */
[----:B------:R-:W-:Y:S03]  /*58b0*/  SEL R4, R95, R4, !P3 ;  /* 0x000000045f047207 */ /* 0x000fe60005800000 */
[-C--:B------:R-:W-:Y:S01]  /*58c0*/  IMAD.HI.U32 R3, R0, R36.reuse, RZ ;  /* 0x0000002400037227 */ /* 0x080fe200078e00ff */
[----:B------:R-:W-:Y:S03]  /*58d0*/  SHF.R.U32.HI R5, RZ, R89, R5 ;  /* 0x00000059ff057219 */ /* 0x000fe60000011605 */
[----:B------:R-:W-:Y:S01]  /*58e0*/  IMAD.HI.U32 R2, R4, R36, RZ ;  /* 0x0000002404027227 */ /* 0x000fe200078e00ff */
[----:B------:R-:W-:Y:S02]  /*58f0*/  @P2 SHF.R.U32.HI R0, RZ, R37, R3 ;  /* 0x00000025ff002219 */ /* 0x000fe40000011603 */
[----:B------:R-:W-:Y:S02]  /*5900*/  SHF.R.U32.HI R3, RZ, R93, R6 ;  /* 0x0000005dff037219 */ /* 0x000fe40000011606 */
[----:B------:R-:W-:Y:S01]  /*5910*/  @P2 SHF.R.U32.HI R4, RZ, R37, R2 ;  /* 0x00000025ff042219 */ /* 0x000fe20000011602 */
[----:B------:R-:W-:Y:S01]  /*5920*/  IMAD R0, R40, R0, RZ ;  /* 0x0000000028007224 */ /* 0x000fe200078e02ff */
[----:B------:R-:W-:Y:S02]  /*5930*/  SEL R3, R43, R3, !P0 ;  /* 0x000000032b037207 */ /* 0x000fe40004000000 */
[----:B------:R-:W-:Y:S01]  /*5940*/  SEL R2, R44, R5, !P3 ;  /* 0x000000052c027207 */ /* 0x000fe20005800000 */
[----:B------:R-:W-:Y:S01]  /*5950*/  IMAD R5, R40, R4, RZ ;  /* 0x0000000428057224 */ /* 0x000fe200078e02ff */
[C---:B------:R-:W-:Y:S01]  /*5960*/  ISETP.GE.AND P0, PT, R3.reuse, R0, PT ;  /* 0x000000000300720c */ /* 0x040fe20003f06270 */
[C---:B------:R-:W-:Y:S03]  /*5970*/  IMAD.HI.U32 R0, R3.reuse, R36, RZ ;  /* 0x0000002403007227 */ /* 0x040fe600078e00ff */
[C---:B------:R-:W-:Y:S02]  /*5980*/  ISETP.GE.OR P0, PT, R2.reuse, R5, P0 ;  /* 0x000000050200720c */ /* 0x040fe40000706670 */
[----:B------:R-:W-:Y:S04]  /*5990*/  SHF.R.U32.HI R0, RZ, R37, R0 ;  /* 0x00000025ff007219 */ /* 0x000fe80000011600 */
[C---:B------:R-:W-:Y:S05]  /*59a0*/  SEL R6, R3.reuse, R0, !P2 ;  /* 0x0000000003067207 */ /* 0x040fea0005000000 */
        /* <DEDUP_REMOVED lines=14> */
[----:B------:R-:W-:Y:S07]  /*5a90*/  IMAD R43, R3, R38, R43 ;  /* 0x00000026032b7224 */ /* 0x000fee00078e022b */
.L_x_100:
[----:B-1----:R-:W-:Y:S01]  /*5aa0*/  @!P1 ISETP.NE.AND P0, PT, R8, 0x1, PT ;  /* 0x000000010800980c */ /* 0x002fe20003f05270 */
[----:B------:R-:W-:Y:S01]  /*5ab0*/  @!P1 IMAD.HI.U32 R0, R44, R10, RZ ;  /* 0x0000000a2c009227 */ /* 0x000fe200078e00ff */
[----:B------:R-:W-:Y:S01]  /*5ac0*/  @!P1 ISETP.NE.AND P2, PT, R7, 0x1, PT ;  /* 0x000000010700980c */ /* 0x000fe20003f45270 */
[----:B------:R-:W-:Y:S01]  /*5ad0*/  ULOP3.LUT UP0, URZ, UR52, 0x1b0, URZ, 0xc0, !UPT ;  /* 0x000001b034ff7892 */ /* 0x000fe2000f80c0ff */
[----:B------:R-:W-:Y:S01]  /*5ae0*/  R2UR UR42, R14 ;  /* 0x000000000e2a72ca */ /* 0x000fe200000e0000 */
[----:B------:R-:W-:Y:S01]  /*5af0*/  @!P1 IMAD.HI.U32 R2, R43, R9, RZ ;  /* 0x000000092b029227 */ /* 0x000fe200078e00ff */
[----:B------:R-:W-:Y:S02]  /*5b00*/  @!P1 SHF.R.U32.HI R0, RZ, R11, R0 ;  /* 0x0000000bff009219 */ /* 0x000fe40000011600 */
[----:B------:R-:W-:Y:S01]  /*5b10*/  R2UR UR41, R15 ;  /* 0x000000000f2972ca */ /* 0x000fe200000e0000 */
[----:B------:R-:W-:Y:S01]  /*5b20*/  VIADD R108, R108, 0x1 ;  /* 0x000000016c6c7836 */ /* 0x000fe20000000000 */
[----:B------:R-:W-:Y:S02]  /*5b30*/  @!P1 SHF.R.U32.HI R2, RZ, R12, R2 ;  /* 0x0000000cff029219 */ /* 0x000fe40000011602 */
[----:B------:R-:W-:Y:S02]  /*5b40*/  @!P1 SEL R3, R44, R0, !P2 ;  /* 0x000000002c039207 */ /* 0x000fe40005000000 */
[----:B------:R-:W-:Y:S02]  /*5b50*/  @!P1 SEL R2, R43, R2, !P0 ;  /* 0x000000022b029207 */ /* 0x000fe40004000000 */
[----:B------:R-:W-:Y:S01]  /*5b60*/  @P4 SHF.R.U32.HI R99, RZ, 0x10, R17 ;  /* 0x00000010ff634819 */ /* 0x000fe20000011611 */
[----:B------:R-:W-:Y:S02]  /*5b70*/  USHF.L.U32 UR42, UR42, 0x7, URZ ;  /* 0x000000072a2a7899 */ /* 0x000fe400080006ff */
[----:B------:R-:W-:Y:S02]  /*5b80*/  @!P1 IMAD.IADD R0, R2, 0x1, -R3 ;  /* 0x0000000102009824 */ /* 0x000fe400078e0a03 */
[----:B------:R-:W-:Y:S01]  /*5b90*/  @!P1 IMAD.IADD R2, R3, 0x1, -R2 ;  /* 0x0000000103029824 */ /* 0x000fe200078e0a02 */
[----:B------:R-:W-:Y:S01]  /*5ba0*/  USHF.L.U32 UR41, UR41, 0x6, URZ ;  /* 0x0000000629297899 */ /* 0x000fe200080006ff */
[----:B------:R-:W-:Y:S02]  /*5bb0*/  @!P1 IMAD R44, R0, R7, R44 ;  /* 0x00000007002c9224 */ /* 0x000fe400078e022c */
[----:B------:R-:W-:Y:S01]  /*5bc0*/  @!P1 IMAD R43, R2, R8, R43 ;  /* 0x00000008022b9224 */ /* 0x000fe200078e022b */
[----:B------:R-:W-:Y:S08]  /*5bd0*/  BRA.U !UP0, `(.L_x_101) ;  /* 0x00000001087c7547 */ /* 0x000ff0000b800000 */
[----:B------:R-:W1:Y:S01]  /*5be0*/  LDCU.64 UR8, c[0x4][0x80] ;  /* 0x01001000ff0877ac */ /* 0x000e620008000a00 */
[----:B------:R-:W-:Y:S01]  /*5bf0*/  MOV R2, 0x0 ;  /* 0x0000000000027802 */ /* 0x000fe20000000f00 */
[----:B------:R-:W-:Y:S02]  /*5c00*/  HFMA2 R12, -RZ, RZ, 0, 5.9604644775390625e-08 ;  /* 0x00000001ff0c7431 */ /* 0x000fe400000001ff */
[----:B------:R-:W-:Y:S01]  /*5c10*/  IMAD.MOV.U32 R8, RZ, RZ, 0x70 ;  /* 0x00000070ff087424 */ /* 0x000fe200078e00ff */
[----:B------:R2:W3:Y:S01]  /*5c20*/  LDC.64 R14, c[0x4][R2] ;  /* 0x01000000020e7b82 */ /* 0x0004e20000000a00 */
[----:B------:R-:W4:Y:S01]  /*5c30*/  LDCU.64 UR6, c[0x4][0x88] ;  /* 0x01001100ff0677ac */ /* 0x000f220008000a00 */
[----:B------:R-:W-:Y:S01]  /*5c40*/  IMAD.MOV.U32 R13, RZ, RZ, RZ ;  /* 0x000000ffff0d7224 */ /* 0x000fe200078e00ff */
[----:B------:R-:W2:Y:S01]  /*5c50*/  LDCU.64 UR4, c[0x4][0x8] ;  /* 0x01000100ff0477ac */ /* 0x000ea20008000a00 */
[----:B-1----:R-:W-:Y:S01]  /*5c60*/  MOV R5, UR9 ;  /* 0x0000000900057c02 */ /* 0x002fe20008000f00 */
[----:B------:R-:W-:Y:S01]  /*5c70*/  IMAD.U32 R4, RZ, RZ, UR8 ;  /* 0x00000008ff047e24 */ /* 0x000fe2000f8e00ff */
[----:B----4-:R-:W-:Y:S01]  /*5c80*/  MOV R7, UR7 ;  /* 0x0000000700077c02 */ /* 0x010fe20008000f00 */
[----:B------:R-:W-:Y:S01]  /*5c90*/  IMAD.U32 R6, RZ, RZ, UR6 ;  /* 0x00000006ff067e24 */ /* 0x000fe2000f8e00ff */
[----:B--2---:R-:W-:Y:S01]  /*5ca0*/  MOV R11, UR5 ;  /* 0x00000005000b7c02 */ /* 0x004fe20008000f00 */
[----:B------:R-:W-:Y:S02]  /*5cb0*/  IMAD.U32 R10, RZ, RZ, UR4 ;  /* 0x00000004ff0a7e24 */ /* 0x000fe4000f8e00ff */
[----:B------:R-:W-:Y:S07]  /*5cc0*/  LEPC R20, `(.L_x_102) ;  /* 0x000000001014794e */ /* 0x000fee0000000000 */
[----:B---3-5:R-:W-:Y:S05]  /*5cd0*/  CALL.ABS.NOINC R14 ;  /* 0x000000000e007343 */ /* 0x028fea0003c00000 */
.L_x_102:
[----:B------:R-:W1:Y:S01]  /*5ce0*/  LDCU.64 UR8, c[0x4][0x80] ;  /* 0x01001000ff0877ac */ /* 0x000e620008000a00 */
[----:B------:R-:W2:Y:S01]  /*5cf0*/  LDC.64 R2, c[0x4][R2] ;  /* 0x0100000002027b82 */ /* 0x000ea20000000a00 */
[----:B------:R-:W-:Y:S02]  /*5d00*/  HFMA2 R12, -RZ, RZ, 0, 5.9604644775390625e-08 ;  /* 0x00000001ff0c7431 */ /* 0x000fe400000001ff */
[----:B------:R-:W-:Y:S02]  /*5d10*/  IMAD.MOV.U32 R8, RZ, RZ, 0x70 ;  /* 0x00000070ff087424 */ /* 0x000fe400078e00ff */
[----:B------:R-:W-:Y:S01]  /*5d20*/  IMAD.MOV.U32 R13, RZ, RZ, RZ ;  /* 0x000000ffff0d7224 */ /* 0x000fe200078e00ff */
[----:B------:R-:W3:Y:S01]  /*5d30*/  LDCU.64 UR6, c[0x4][0x88] ;  /* 0x01001100ff0677ac */ /* 0x000ee20008000a00 */
[----:B------:R-:W4:Y:S01]  /*5d40*/  LDCU.64 UR4, c[0x4][0x8] ;  /* 0x01000100ff0477ac */ /* 0x000f220008000a00 */
[----:B-1----:R-:W-:Y:S02]  /*5d50*/  MOV R4, UR8 ;  /* 0x0000000800047c02 */ /* 0x002fe40008000f00 */
[----:B------:R-:W-:Y:S02]  /*5d60*/  MOV R5, UR9 ;  /* 0x0000000900057c02 */ /* 0x000fe40008000f00 */
[----:B---3--:R-:W-:Y:S01]  /*5d70*/  MOV R7, UR7 ;  /* 0x0000000700077c02 */ /* 0x008fe20008000f00 */
[----:B------:R-:W-:Y:S01]  /*5d80*/  IMAD.U32 R6, RZ, RZ, UR6 ;  /* 0x00000006ff067e24 */ /* 0x000fe2000f8e00ff */
[----:B----4-:R-:W-:Y:S01]  /*5d90*/  MOV R11, UR5 ;  /* 0x00000005000b7c02 */ /* 0x010fe20008000f00 */
[----:B------:R-:W-:Y:S02]  /*5da0*/  IMAD.U32 R10, RZ, RZ, UR4 ;  /* 0x00000004ff0a7e24 */ /* 0x000fe4000f8e00ff */
[----:B------:R-:W-:Y:S07]  /*5db0*/  LEPC R20, `(.L_x_101) ;  /* 0x000000001014794e */ /* 0x000fee0000000000 */
[----:B--2---:R-:W-:Y:S05]  /*5dc0*/  CALL.ABS.NOINC R2 ;  /* 0x0000000002007343 */ /* 0x004fea0003c00000 */
.L_x_101:
[----:B------:R-:W-:Y:S01]  /*5dd0*/  ISETP.NE.U32.AND P4, PT, R86, RZ, PT ;  /* 0x000000ff5600720c */ /* 0x000fe20003f85070 */
[----:B------:R-:W-:Y:S01]  /*5de0*/  UISETP.NE.AND UP2, UPT, UR53, URZ, UPT ;  /* 0x000000ff3500728c */ /* 0x000fe2000bf45270 */
[----:B------:R-:W-:Y:S01]  /*5df0*/  ISETP.NE.U32.AND P2, PT, RZ, UR38, PT ;  /* 0x00000026ff007c0c */ /* 0x000fe2000bf45070 */
[----:B------:R-:W-:Y:S01]  /*5e00*/  UISETP.NE.U32.AND UP1, UPT, UR44, URZ, UPT ;  /* 0x000000ff2c00728c */ /* 0x000fe2000bf25070 */
[----:B------:R-:W-:Y:S01]  /*5e10*/  ISETP.NE.AND.EX P4, PT, R87, RZ, PT, P4 ;  /* 0x000000ff5700720c */ /* 0x000fe20003f85340 */
[----:B------:R-:W-:Y:S01]  /*5e20*/  UPLOP3.LUT UP0, UPT, UPT, UPT, UPT, 0x40, 0x4 ;  /* 0x000000000004789c */ /* 0x000fe20003f0e870 */
[----:B------:R-:W-:Y:S01]  /*5e30*/  ISETP.NE.AND.EX P2, PT, RZ, UR39, PT, P2 ;  /* 0x00000027ff007c0c */ /* 0x000fe2000bf45320 */
[----:B------:R-:W-:Y:S01]  /*5e40*/  UISETP.NE.AND.EX UP1, UPT, UR45, URZ, UPT, UP1 ;  /* 0x000000ff2d00728c */ /* 0x000fe2000bf25310 */
[----:B------:R-:W-:Y:S04]  /*5e50*/  PLOP3.LUT P1, PT, PT, PT, UP2, 0x80, 0x8 ;  /* 0x000000000008781c */ /* 0x000fe80003f2f028 */
[----:B------:R-:W-:Y:S06]  /*5e60*/  @UP2 UPLOP3.LUT UP0, UPT, UPT, UPT, UP1, 0x80, 0x8 ;  /* 0x000000000008289c */ /* 0x000fec0003f0f010 */
[----:B------:R-:W-:Y:S01]  /*5e70*/  PLOP3.LUT P0, PT, PT, PT, UP0, 0x80, 0x8 ;  /* 0x000000000008781c */ /* 0x000fe20003f0f008 */
[----:B------:R-:W-:Y:S01]  /*5e80*/  @!UPT UIADD3 URZ, UPT, UPT, URZ, URZ, URZ ;  /* 0x000000fffffff290 */ /* 0x000fe2000fffe0ff */
[----:B------:R-:W-:Y:S11]  /*5e90*/  BRA.U !UP1, `(.L_x_103) ;  /* 0x0000000109387547 */ /* 0x000ff6000b800000 */
[----:B------:R-:W-:Y:S01]  /*5ea0*/  UISETP.NE.U32.AND UP0, UPT, UR38, URZ, UPT ;  /* 0x000000ff2600728c */ /* 0x000fe2000bf05070 */
[----:B------:R-:W-:Y:S02]  /*5eb0*/  HFMA2 R0, -RZ, RZ, 0, 5.9604644775390625e-08 ;  /* 0x00000001ff007431 */ /* 0x000fe400000001ff */
[----:B------:R-:W-:Y:S01]  /*5ec0*/  IMAD.MOV.U32 R92, RZ, RZ, 0x1 ;  /* 0x00000001ff5c7424 */ /* 0x000fe200078e00ff */
[----:B------:R-:W-:Y:S06]  /*5ed0*/  UISETP.NE.AND.EX UP0, UPT, UR39, URZ, UPT, UP0 ;  /* 0x000000ff2700728c */ /* 0x000fec000bf05300 */
[----:B------:R-:W-:Y:S05]  /*5ee0*/  PLOP3.LUT P3, PT, PT, PT, UP0, 0x80, 0x8 ;  /* 0x000000000008781c */ /* 0x000fea0003f6f008 */
[----:B------:R-:W1:Y:S01]  /*5ef0*/  @UP0 LDCU.64 UR6, c[0x0][0x888] ;  /* 0x00011100ff0607ac */ /* 0x000e620008000a00 */
[----:B------:R-:W-:Y:S07]  /*5f00*/  @UP0 UIMAD UR4, UR36, UR44, URZ ;  /* 0x0000002c240402a4 */ /* 0x000fee000f8e02ff */
[----:B------:R-:W-:Y:S01]  /*5f10*/  @!P3 PRMT R92, R0, 0x7610, R92 ;  /* 0x00007610005cb816 */ /* 0x000fe2000000005c */
[----:B-1----:R-:W-:Y:S03]  /*5f20*/  @UP0 UIMAD.WIDE UR6, UR4, 0x4, UR6 ;  /* 0x00000004040608a5 */ /* 0x002fe6000f8e0206 */
[----:B------:R-:W1:Y:S03]  /*5f30*/  @!UP0 LDCU UR4, c[0x0][0x880] ;  /* 0x00011000ff0487ac */ /* 0x000e660008000800 */
[----:B------:R-:W-:Y:S01]  /*5f40*/  IMAD.U32 R2, RZ, RZ, UR6 ;  /* 0x00000006ff027e24 */ /* 0x000fe2000f8e00ff */
[----:B------:R-:W-:Y:S05]  /*5f50*/  MOV R3, UR7 ;  /* 0x0000000700037c02 */ /* 0x000fea0008000f00 */
[----:B-----5:R2:W5:Y:S02]  /*5f60*/  @P3 LDG.E R49, desc[UR46][R2.64] ;  /* 0x0000002e02313981 */ /* 0x020564000c1e1900 */
[----:B-12---:R-:W-:Y:S02]  /*5f70*/  @!P3 IMAD.U32 R49, RZ, RZ, UR4 ;  /* 0x00000004ff31be24 */ /* 0x006fe4000f8e00ff */
.L_x_103:
[----:B------:R-:W-:Y:S05]  /*5f80*/  @!P4 BRA `(.L_x_104) ;  /* 0x000000000020c947 */ /* 0x000fea0003800000 */
[----:B------:R-:W-:Y:S04]  /*5f90*/  ISETP.NE.U32.AND P3, PT, R84, RZ, PT ;  /* 0x000000ff5400720c */ /* 0x000fe80003f65070 */
[----:B------:R-:W-:Y:S11]  /*5fa0*/  ISETP.NE.AND.EX P3, PT, R85, RZ, PT, P3 ;  /* 0x000000ff5500720c */ /* 0x000ff60003f65330 */
[----:B------:R-:W-:Y:S02]  /*5fb0*/  @!UPT UIADD3 URZ, UPT, UPT, URZ, URZ, URZ ;  /* 0x000000fffffff290 */ /* 0x000fe4000fffe0ff */
[----:B------:R-:W1:Y:S01]  /*5fc0*/  @P3 LDC.64 R2, c[0x0][0x8a8] ;  /* 0x00022a00ff023b82 */ /* 0x000e620000000a00 */
[----:B------:R-:W-:Y:S04]  /*5fd0*/  @P3 IMAD R0, R86, UR36, RZ ;  /* 0x0000002456003c24 */ /* 0x000fe8000f8e02ff */
[----:B-1----:R-:W-:Y:S05]  /*5fe0*/  @P3 IMAD.WIDE R2, R0, 0x4, R2 ;  /* 0x0000000400023825 */ /* 0x002fea00078e0202 */
[----:B-----5:R1:W5:Y:S02]  /*5ff0*/  @P3 LDG.E R47, desc[UR46][R2.64] ;  /* 0x0000002e022f3981 */ /* 0x020364000c1e1900 */
[----:B-1----:R-:W2:Y:S02]  /*6000*/  @!P3 LDC R47, c[0x0][0x8a0] ;  /* 0x00022800ff2fbb82 */ /* 0x002ea40000000800 */
.L_x_104:
[----:B-----5:R-:W-:Y:S01]  /*6010*/  FSETP.NEU.AND P3, PT, R49, RZ, PT ;  /* 0x000000ff3100720b */ /* 0x020fe20003f6d000 */
[----:B------:R-:W-:Y:S01]  /*6020*/  ULOP3.LUT UR4, UR51, 0x1, URZ, 0x3c, !UPT ;  /* 0x0000000133047892 */ /* 0x000fe2000f8e3cff */
[----:B------:R-:W-:Y:S01]  /*6030*/  SEL R4, RZ, 0xffffffff, P2 ;  /* 0xffffffffff047807 */ /* 0x000fe20001000000 */
[----:B------:R-:W-:Y:S01]  /*6040*/  IMAD.U32 R68, RZ, RZ, UR56 ;  /* 0x00000038ff447e24 */ /* 0x000fe2000f8e00ff */
[----:B------:R-:W-:Y:S01]  /*6050*/  @P1 LOP3.LUT P2, RZ, R92, 0xff, RZ, 0xc0, !PT ;  /* 0x000000ff5cff1812 */ /* 0x000fe2000784c0ff */
[----:B------:R-:W-:Y:S01]  /*6060*/  IMAD.SHL.U32 R111, R98, 0x10, RZ ;  /* 0x00000010626f7824 */ /* 0x000fe200078e00ff */
[----:B------:R-:W-:Y:S01]  /*6070*/  @P1 SEL R0, RZ, 0xffffffff, P3 ;  /* 0xffffffffff001807 */ /* 0x000fe20001800000 */
[----:B------:R-:W-:Y:S01]  /*6080*/  IMAD.U32 R71, RZ, RZ, UR4 ;  /* 0x00000004ff477e24 */ /* 0x000fe2000f8e00ff */
[----:B------:R-:W-:Y:S01]  /*6090*/  LEA R106, R45, UR48, 0x3 ;  /* 0x000000302d6a7c11 */ /* 0x000fe2000f8e18ff */
[----:B------:R-:W-:Y:S01]  /*60a0*/  IMAD.SHL.U32 R68, R68, 0x2000, RZ ;  /* 0x0000200044447824 */ /* 0x000fe200078e00ff */
[----:B------:R-:W-:Y:S01]  /*60b0*/  @P0 SEL R0, R4, R0, !P2 ;  /* 0x0000000004000207 */ /* 0x000fe20005000000 */
[----:B------:R-:W-:Y:S01]  /*60c0*/  IMAD.SHL.U32 R110, R97, 0x10, RZ ;  /* 0x00000010616e7824 */ /* 0x000fe200078e00ff */
[----:B------:R-:W-:Y:S01]  /*60d0*/  PLOP3.LUT P2, PT, PT, PT, UP1, 0x80, 0x8 ;  /* 0x000000000008781c */ /* 0x000fe20003f4f018 */
[----:B------:R-:W-:Y:S01]  /*60e0*/  IMAD.IADD R63, R103, 0x1, R68 ;  /* 0x00000001673f7824 */ /* 0x000fe200078e0244 */
[----:B------:R-:W-:Y:S01]  /*60f0*/  @P1 LOP3.LUT R0, R0, 0x1, RZ, 0xc0, !PT ;  /* 0x0000000100001812 */ /* 0x000fe200078ec0ff */
[----:B------:R-:W-:Y:S01]  /*6100*/  BSSY B1, `(.L_x_105) ;  /* 0x0000039000017945 */ /* 0x000fe20003800000 */
[----:B------:R-:W-:Y:S01]  /*6110*/  LOP3.LUT P4, R107, R92, 0xff, RZ, 0xc0, !PT ;  /* 0x000000ff5c6b7812 */ /* 0x000fe2000788c0ff */
[----:B------:R-:W-:Y:S01]  /*6120*/  IMAD.IADD R62, R63, 0x1, R111 ;  /* 0x000000013f3e7824 */ /* 0x000fe200078e026f */
[----:B------:R-:W-:Y:S01]  /*6130*/  ISETP.NE.U32.OR P5, PT, R0, 0x1, !P1 ;  /* 0x000000010000780c */ /* 0x000fe20004fa5470 */
[----:B------:R-:W-:Y:S01]  /*6140*/  IMAD.U32 R0, RZ, RZ, UR56 ;  /* 0x00000038ff007e24 */ /* 0x000fe2000f8e00ff */
[----:B------:R-:W-:Y:S01]  /*6150*/  SEL R3, RZ, 0xffffffff, P3 ;  /* 0xffffffffff037807 */ /* 0x000fe20001800000 */
[----:B------:R-:W-:Y:S01]  /*6160*/  IMAD.MOV.U32 R70, RZ, RZ, 0x1 ;  /* 0x00000001ff467424 */ /* 0x000fe200078e00ff */
[----:B------:R-:W-:Y:S01]  /*6170*/  P2R R109, PR, RZ, 0x20 ;  /* 0x00000020ff6d7803 */ /* 0x000fe20000000000 */
[----:B------:R-:W-:Y:S01]  /*6180*/  IMAD R48, R45, 0x40, R46 ;  /* 0x000000402d307824 */ /* 0x000fe200078e022e */
[----:B------:R-:W-:Y:S01]  /*6190*/  LEA R0, R0, UR48, 0x3 ;  /* 0x0000003000007c11 */ /* 0x000fe2000f8e18ff */
[----:B------:R-:W-:Y:S01]  /*61a0*/  IMAD.U32 R69, RZ, RZ, UR56 ;  /* 0x00000038ff457e24 */ /* 0x000fe2000f8e00ff */
[----:B------:R-:W-:Y:S02]  /*61b0*/  @P2 SEL R3, R4, R3, !P4 ;  /* 0x0000000304032207 */ /* 0x000fe40006000000 */
[----:B------:R-:W-:Y:S02]  /*61c0*/  CS2R R82, SRZ ;  /* 0x0000000000527805 */ /* 0x000fe4000001ff00 */
[----:B------:R-:W-:Y:S02]  /*61d0*/  CS2R R80, SRZ ;  /* 0x0000000000507805 */ /* 0x000fe4000001ff00 */
[----:B------:R-:W-:Y:S02]  /*61e0*/  CS2R R74, SRZ ;  /* 0x00000000004a7805 */ /* 0x000fe4000001ff00 */
[----:B------:R-:W-:Y:S02]  /*61f0*/  LOP3.LUT R3, R3, 0x1, RZ, 0xc0, !PT ;  /* 0x0000000103037812 */ /* 0x000fe400078ec0ff */
[----:B------:R-:W-:Y:S02]  /*6200*/  CS2R R72, SRZ ;  /* 0x0000000000487805 */ /* 0x000fe4000001ff00 */
[----:B------:R-:W-:Y:S02]  /*6210*/  @P5 SHF.L.U32 R2, R71, 0x1f, RZ ;  /* 0x0000001f47025819 */ /* 0x000fe400000006ff */
[----:B------:R-:W-:Y:S02]  /*6220*/  CS2R R66, SRZ ;  /* 0x0000000000427805 */ /* 0x000fe4000001ff00 */
[----:B------:R-:W-:Y:S02]  /*6230*/  ISETP.NE.U32.AND P2, PT, R3, 0x1, PT ;  /* 0x000000010300780c */ /* 0x000fe40003f45070 */
[----:B------:R-:W-:Y:S01]  /*6240*/  CS2R R64, SRZ ;  /* 0x0000000000407805 */ /* 0x000fe2000001ff00 */
[----:B------:R1:W3:Y:S01]  /*6250*/  @P5 SYNCS.PHASECHK.TRANS64.TRYWAIT P1, [R0+URZ+0x50], R2 ;  /* 0x00005002000055a7 */ /* 0x0002e200080211ff */
[----:B------:R-:W-:Y:S02]  /*6260*/  CS2R R58, SRZ ;  /* 0x00000000003a7805 */ /* 0x000fe4000001ff00 */
[----:B------:R-:W-:Y:S02]  /*6270*/  P2R R76, PR, RZ, 0x4 ;  /* 0x00000004ff4c7803 */ /* 0x000fe40000000000 */
[----:B------:R-:W-:Y:S01]  /*6280*/  CS2R R56, SRZ ;  /* 0x0000000000387805 */ /* 0x000fe2000001ff00 */
[----:B------:R-:W-:Y:S02]  /*6290*/  IMAD.IADD R61, R63, 0x1, R110 ;  /* 0x000000013f3d7824 */ /* 0x000fe400078e026e */
[----:B------:R-:W-:Y:S01]  /*62a0*/  IMAD.IADD R60, R102, 0x1, R62 ;  /* 0x00000001663c7824 */ /* 0x000fe200078e023e */
[----:B-1----:R-:W-:Y:S04]  /*62b0*/  SHF.L.U32 R2, R101, 0x1f, RZ ;  /* 0x0000001f65027819 */ /* 0x002fe800000006ff */
[----:B------:R1:W4:Y:S01]  /*62c0*/  SYNCS.PHASECHK.TRANS64.TRYWAIT P0, [R106+URZ+0xb0], R2 ;  /* 0x0000b0026a0075a7 */ /* 0x00032200080011ff */
[----:B---3--:R-:W-:Y:S01]  /*62d0*/  @P5 SEL R70, RZ, 0x1, !P1 ;  /* 0x00000001ff465807 */ /* 0x008fe20004800000 */
[----:B-1----:R-:W-:Y:S06]  /*62e0*/  @!P5 BRA `(.L_x_106) ;  /* 0x000000000068d947 */ /* 0x002fec0003800000 */
[----:B------:R-:W-:Y:S01]  /*62f0*/  ISETP.NE.AND P1, PT, R70, RZ, PT ;  /* 0x000000ff4600720c */ /* 0x000fe20003f25270 */
[----:B------:R-:W-:Y:S01]  /*6300*/  BSSY B0, `(.L_x_107) ;  /* 0x000000d000007945 */ /* 0x000fe20003800000 */
[----:B------:R-:W-:Y:S02]  /*6310*/  CS2R R58, SRZ ;  /* 0x00000000003a7805 */ /* 0x000fe4000001ff00 */
[----:B------:R-:W-:Y:S02]  /*6320*/  CS2R R56, SRZ ;  /* 0x0000000000387805 */ /* 0x000fe4000001ff00 */
[----:B------:R-:W-:Y:S02]  /*6330*/  CS2R R66, SRZ ;  /* 0x0000000000427805 */ /* 0x000fe4000001ff00 */
[----:B------:R-:W-:Y:S02]  /*6340*/  CS2R R64, SRZ ;  /* 0x0000000000407805 */ /* 0x000fe4000001ff00 */
[----:B------:R-:W-:Y:S02]  /*6350*/  CS2R R74, SRZ ;  /* 0x00000000004a7805 */ /* 0x000fe4000001ff00 */
[----:B------:R-:W-:Y:S02]  /*6360*/  CS2R R72, SRZ ;  /* 0x0000000000487805 */ /* 0x000fe4000001ff00 */
[----:B------:R-:W-:Y:S02]  /*6370*/  CS2R R82, SRZ ;  /* 0x0000000000527805 */ /* 0x000fe4000001ff00 */
[----:B------:R-:W-:Y:S01]  /*6380*/  CS2R R80, SRZ ;  /* 0x0000000000507805 */ /* 0x000fe2000001ff00 */
[----:B------:R-:W-:Y:S06]  /*6390*/  @P1 BRA `(.L_x_108) ;  /* 0x00000000000c1947 */ /* 0x000fec0003800000 */
[----:B------:R-:W-:Y:S04]  /*63a0*/  SHF.L.U32 R3, R71, 0x1f, RZ ;  /* 0x0000001f47037819 */ /* 0x000fe800000006ff */
[----:B------:R-:W1:Y:S02]  /*63b0*/  SYNCS.PHASECHK.TRANS64.TRYWAIT P1, [R0+URZ+0x50], R3 ;  /* 0x00005003000075a7 */ /* 0x000e6400080211ff */
[----:B-1----:R-:W-:Y:S05]  /*63c0*/  @!P1 BRA `(.L_x_109) ;  /* 0x0000002400ac9947 */ /* 0x002fea0003800000 */
.L_x_108:
[----:B------:R-:W-:Y:S05]  /*63d0*/  BSYNC B0 ;  /* 0x0000000000007941 */ /* 0x000fea0003800000 */
.L_x_107:
[----:B------:R-:W-:Y:S01]  /*63e0*/  ISETP.NE.AND P1, PT, R76, RZ, PT ;  /* 0x000000ff4c00720c */ /* 0x000fe20003f25270 */
[----:B------:R-:W-:Y:S04]  /*63f0*/  UIADD3 UR5, UPT, UPT, UR56, 0x1, URZ ;  /* 0x0000000138057890 */ /* 0x000fe8000fffe0ff */
[----:B------:R-:W-:Y:S04]  /*6400*/  UISETP.NE.AND UP0, UPT, UR5, 0x3, UPT ;  /* 0x000000030500788c */ /* 0x000fe8000bf05270 */
[----:B------:R-:W-:Y:S02]  /*6410*/  USEL UR4, URZ, 0x1, UP0 ;  /* 0x00000001ff047887 */ /* 0x000fe40008000000 */
[----:B------:R-:W-:Y:S02]  /*6420*/  USEL UR5, UR5, URZ, UP0 ;  /* 0x000000ff05057287 */ /* 0x000fe40008000000 */
[----:B------:R3:W1:Y:S02]  /*6430*/  @P1 LDS.128 R56, [R63] ;  /* 0x000000003f381984 */ /* 0x0006640000000c00 */
[----:B------:R-:W-:Y:S02]  /*6440*/  LOP3.LUT R71, R71, UR4, RZ, 0x3c, !PT ;  /* 0x0000000447477c12 */ /* 0x000fe4000f8e3cff */
[----:B------:R3:W1:Y:S01]  /*6450*/  @P1 LDS.128 R64, [R62+0x10] ;  /* 0x000010003e401984 */ /* 0x0006620000000c00 */
[----:B------:R-:W-:Y:S03]  /*6460*/  IMAD.U32 R69, RZ, RZ, UR5 ;  /* 0x00000005ff457e24 */ /* 0x000fe6000f8e00ff */
[----:B------:R3:W1:Y:S04]  /*6470*/  @P1 LDS.128 R72, [R61+0x20] ;  /* 0x000020003d481984 */ /* 0x0006680000000c00 */
[----:B------:R3:W1:Y:S02]  /*6480*/  @P1 LDS.128 R80, [R60+0x10] ;  /* 0x000010003c501984 */ /* 0x0006640000000c00 */
.L_x_106:
[----:B------:R-:W-:Y:S05]  /*6490*/  BSYNC B1 ;  /* 0x0000000000017941 */ /* 0x000fea0003800000 */
.L_x_105:
[----:B-1----:R-:W-:Y:S04]  /*64a0*/  SHF.R.U32.HI R0, RZ, 0x15, R48 ;  /* 0x00000015ff007819 */ /* 0x002fe80000011630 */
[----:B------:R-:W-:Y:S01]  /*64b0*/  LOP3.LUT P1, RZ, R0, 0x3, R96, 0x48, !PT ;  /* 0x0000000300ff7812 */ /* 0x000fe20007824860 */
[----:B------:R-:W-:Y:S01]  /*64c0*/  @!UPT UIADD3 URZ, UPT, UPT, URZ, URZ, URZ ;  /* 0x000000fffffff290 */ /* 0x000fe2000fffe0ff */
[----:B----4-:R-:W-:Y:S11]  /*64d0*/  @P0 BRA `(.L_x_110) ;  /* 0x0000000000080947 */ /* 0x010ff60003800000 */
[----:B------:R-:W1:Y:S02]  /*64e0*/  SYNCS.PHASECHK.TRANS64.TRYWAIT P0, [R106+URZ+0xb0], R2 ;  /* 0x0000b0026a0075a7 */ /* 0x000e6400080011ff */
[----:B-1----:R-:W-:Y:S05]  /*64f0*/  @!P0 BRA `(.L_x_111) ;  /* 0x0000002400748947 */ /* 0x002fea0003800000 */
.L_x_110:
[----:B------:R-:W-:Y:S05]  /*6500*/  @!P1 BRA `(.L_x_112) ;  /* 0x0000000000409947 */ /* 0x000fea0003800000 */
[----:B------:R-:W4:Y:S01]  /*6510*/  LDCU.64 UR8, c[0x4][0x70] ;  /* 0x01000e00ff0877ac */ /* 0x000f220008000a00 */
[----:B------:R-:W-:Y:S01]  /*6520*/  MOV R3, 0x0 ;  /* 0x0000000000037802 */ /* 0x000fe20000000f00 */
[----:B------:R-:W-:Y:S02]  /*6530*/  HFMA2 R12, -RZ, RZ, 0, 5.9604644775390625e-08 ;  /* 0x00000001ff0c7431 */ /* 0x000fe400000001ff */
[----:B------:R-:W-:Y:S02]  /*6540*/  IMAD.MOV.U32 R8, RZ, RZ, 0x192 ;  /* 0x00000192ff087424 */ /* 0x000fe400078e00ff */
[----:B------:R-:W-:Y:S01]  /*6550*/  IMAD.MOV.U32 R13, RZ, RZ, RZ ;  /* 0x000000ffff0d7224 */ /* 0x000fe200078e00ff */
[----:B------:R-:W5:Y:S01]  /*6560*/  LDCU.64 UR6, c[0x4][0x78] ;  /* 0x01000f00ff0677ac */ /* 0x000f620008000a00 */
[----:B-1----:R-:W1:Y:S01]  /*6570*/  LDC.64 R2, c[0x4][R3] ;  /* 0x0100000003027b82 */ /* 0x002e620000000a00 */
[----:B------:R-:W2:Y:S01]  /*6580*/  LDCU.64 UR4, c[0x4][0x10] ;  /* 0x01000200ff0477ac */ /* 0x000ea20008000a00 */
[----:B----4-:R-:W-:Y:S01]  /*6590*/  MOV R5, UR9 ;  /* 0x0000000900057c02 */ /* 0x010fe20008000f00 */
[----:B------:R-:W-:Y:S01]  /*65a0*/  IMAD.U32 R4, RZ, RZ, UR8 ;  /* 0x00000008ff047e24 */ /* 0x000fe2000f8e00ff */
[----:B-----5:R-:W-:Y:S01]  /*65b0*/  MOV R7, UR7 ;  /* 0x0000000700077c02 */ /* 0x020fe20008000f00 */
[----:B------:R-:W-:Y:S01]  /*65c0*/  IMAD.U32 R6, RZ, RZ, UR6 ;  /* 0x00000006ff067e24 */ /* 0x000fe2000f8e00ff */
[----:B--2---:R-:W-:Y:S01]  /*65d0*/  MOV R11, UR5 ;  /* 0x00000005000b7c02 */ /* 0x004fe20008000f00 */
[----:B------:R-:W-:Y:S02]  /*65e0*/  IMAD.U32 R10, RZ, RZ, UR4 ;  /* 0x00000004ff0a7e24 */ /* 0x000fe4000f8e00ff */
[----:B------:R-:W-:Y:S07]  /*65f0*/  LEPC R20, `(.L_x_112) ;  /* 0x000000001014794e */ /* 0x000fee0000000000 */
[----:B-1-3--:R-:W-:Y:S05]  /*6600*/  CALL.ABS.NOINC R2 ;  /* 0x0000000002007343 */ /* 0x00afea0003c00000 */
.L_x_112:
[----:B------:R-:W-:Y:S01]  /*6610*/  SHF.L.U32 R50, R56, 0x10, RZ ;  /* 0x0000001038327819 */ /* 0x000fe200000006ff */
[----:B------:R-:W-:Y:S05]  /*6620*/  WARPSYNC.ALL ;  /* 0x0000000000007948 */ /* 0x000fea0003800000 */
[----:B------:R-:W-:Y:S01]  /*6630*/  R2UR UR4, R48 ;  /* 0x00000000300472ca */ /* 0x000fe200000e0000 */
[----:B------:R-:W-:Y:S01]  /*6640*/  BSSY.RECONVERGENT B0, `(.L_x_113) ;  /* 0x0000085000007945 */ /* 0x000fe20003800200 */
[----:B------:R-:W-:Y:S02]  /*6650*/  LOP3.LUT R51, R56, 0xffff0000, RZ, 0xc0, !PT ;  /* 0xffff000038337812 */ /* 0x000fe400078ec0ff */
[----:B------:R-:W-:Y:S02]  /*6660*/  SHF.L.U32 R52, R57, 0x10, RZ ;  /* 0x0000001039347819 */ /* 0x000fe400000006ff */
[----:B------:R-:W-:Y:S07]  /*6670*/  ISETP.NE.AND P0, PT, R104, RZ, PT ;  /* 0x000000ff6800720c */ /* 0x000fee0003f05270 */
[----:B------:R-:W2:Y:S02]  /*6680*/  LDTM.x32 R4, tmem[UR4] ;  /* 0x00000004000479ee */ /* 0x000ea400082c0000 */
[C---:B--2---:R-:W-:Y:S01]  /*6690*/  FMUL R0, R47.reuse, R4 ;  /* 0x000000042f007220 */ /* 0x044fe20000400000 */
[C---:B-1----:R-:W-:Y:S01]  /*66a0*/  FMUL R2, R47.reuse, R5 ;  /* 0x000000052f027220 */ /* 0x042fe20000400000 */
[C---:B------:R-:W-:Y:S01]  /*66b0*/  FMUL R4, R47.reuse, R8 ;  /* 0x000000082f047220 */ /* 0x040fe20000400000 */
[C---:B------:R-:W-:Y:S01]  /*66c0*/  FMUL R3, R47.reuse, R6 ;  /* 0x000000062f037220 */ /* 0x040fe20000400000 */
[C---:B------:R-:W-:Y:S01]  /*66d0*/  FMUL R5, R47.reuse, R9 ;  /* 0x000000092f057220 */ /* 0x040fe20000400000 */
[C---:B------:R-:W-:Y:S01]  /*66e0*/  FMUL R8, R47.reuse, R12 ;  /* 0x0000000c2f087220 */ /* 0x040fe20000400000 */
[C---:B------:R-:W-:Y:S01]  /*66f0*/  FMUL R6, R47.reuse, R10 ;  /* 0x0000000a2f067220 */ /* 0x040fe20000400000 */
[C---:B------:R-:W-:Y:S01]  /*6700*/  FMUL R9, R47.reuse, R13 ;  /* 0x0000000d2f097220 */ /* 0x040fe20000400000 */
[----:B------:R-:W-:Y:S01]  /*6710*/  FMUL R12, R47, R16 ;  /* 0x000000102f0c7220 */ /* 0x000fe20000400000 */
[----:B------:R-:W-:Y:S01]  /*6720*/  FFMA R0, R49, R50, R0 ;  /* 0x0000003231007223 */ /* 0x000fe20000000000 */
[C---:B------:R-:W-:Y:S01]  /*6730*/  FMUL R10, R47.reuse, R14 ;  /* 0x0000000e2f0a7220 */ /* 0x040fe20000400000 */
[C---:B------:R-:W-:Y:S01]  /*6740*/  FMUL R13, R47.reuse, R17 ;  /* 0x000000112f0d7220 */ /* 0x040fe20000400000 */
[----:B------:R-:W-:Y:S01]  /*6750*/  FMUL R16, R47, R20 ;  /* 0x000000142f107220 */ /* 0x000fe20000400000 */
[----:B------:R-:W-:Y:S01]  /*6760*/  FFMA R2, R49, R51, R2 ;  /* 0x0000003331027223 */ /* 0x000fe20000000002 */
[C---:B------:R-:W-:Y:S01]  /*6770*/  FMUL R14, R47.reuse, R18 ;  /* 0x000000122f0e7220 */ /* 0x040fe20000400000 */
[C---:B------:R-:W-:Y:S01]  /*6780*/  FMUL R17, R47.reuse, R21 ;  /* 0x000000152f117220 */ /* 0x040fe20000400000 */
[C---:B------:R-:W-:Y:S01]  /*6790*/  FMUL R20, R47.reuse, R24 ;  /* 0x000000182f147220 */ /* 0x040fe20000400000 */
[C---:B------:R-:W-:Y:S01]  /*67a0*/  FMUL R18, R47.reuse, R22 ;  /* 0x000000162f127220 */ /* 0x040fe20000400000 */
[C---:B------:R-:W-:Y:S01]  /*67b0*/  FMUL R21, R47.reuse, R25 ;  /* 0x000000192f157220 */ /* 0x040fe20000400000 */
[C---:B------:R-:W-:Y:S01]  /*67c0*/  FMUL R24, R47.reuse, R28 ;  /* 0x0000001c2f187220 */ /* 0x040fe20000400000 */
[C---:B------:R-:W-:Y:S01]  /*67d0*/  FMUL R22, R47.reuse, R26 ;  /* 0x0000001a2f167220 */ /* 0x040fe20000400000 */
[C---:B------:R-:W-:Y:S01]  /*67e0*/  FMUL R25, R47.reuse, R29 ;  /* 0x0000001d2f197220 */ /* 0x040fe20000400000 */
[----:B------:R-:W-:Y:S01]  /*67f0*/  FMUL R28, R47, R32 ;  /* 0x000000202f1c7220 */ /* 0x000fe20000400000 */
[----:B------:R-:W-:Y:S01]  /*6800*/  LOP3.LUT R32, R57, 0xffff0000, RZ, 0xc0, !PT ;  /* 0xffff000039207812 */ /* 0x000fe200078ec0ff */
[C---:B------:R-:W-:Y:S01]  /*6810*/  FMUL R26, R47.reuse, R30 ;  /* 0x0000001e2f1a7220 */ /* 0x040fe20000400000 */
[----:B------:R-:W-:Y:S01]  /*6820*/  FMUL R29, R47, R33 ;  /* 0x000000212f1d7220 */ /* 0x000fe20000400000 */
[----:B------:R-:W-:Y:S01]  /*6830*/  SHF.L.U32 R33, R58, 0x10, RZ ;  /* 0x000000103a217819 */ /* 0x000fe200000006ff */
[----:B------:R-:W-:Y:S01]  /*6840*/  FFMA R3, R49, R52, R3 ;  /* 0x0000003431037223 */ /* 0x000fe20000000003 */
[----:B------:R-:W-:Y:S01]  /*6850*/  F2FP.BF16.F32.PACK_AB R52, R2, R0 ;  /* 0x000000000234723e */ /* 0x000fe200000010ff */
[----:B------:R-:W-:Y:S01]  /*6860*/  FMUL R7, R47, R7 ;  /* 0x000000072f077220 */ /* 0x000fe20000400000 */
[----:B------:R-:W-:Y:S01]  /*6870*/  SHF.L.U32 R0, R59, 0x10, RZ ;  /* 0x000000103b007819 */ /* 0x000fe200000006ff */
[----:B------:R-:W-:Y:S01]  /*6880*/  FMUL R30, R47, R34 ;  /* 0x000000222f1e7220 */ /* 0x000fe20000400000 */
[----:B------:R-:W-:Y:S01]  /*6890*/  LOP3.LUT R34, R58, 0xffff0000, RZ, 0xc0, !PT ;  /* 0xffff00003a227812 */ /* 0x000fe200078ec0ff */
[----:B------:R-:W-:Y:S01]  /*68a0*/  FFMA R7, R49, R32, R7 ;  /* 0x0000002031077223 */ /* 0x000fe20000000007 */
[----:B------:R-:W-:Y:S01]  /*68b0*/  LOP3.LUT R2, R59, 0xffff0000, RZ, 0xc0, !PT ;  /* 0xffff00003b027812 */ /* 0x000fe200078ec0ff */
[----:B------:R-:W-:Y:S01]  /*68c0*/  FFMA R4, R49, R33, R4 ;  /* 0x0000002131047223 */ /* 0x000fe20000000004 */
[----:B------:R-:W-:Y:S01]  /*68d0*/  FMUL R11, R47, R11 ;  /* 0x0000000b2f0b7220 */ /* 0x000fe20000400000 */
[----:B------:R-:W-:Y:S01]  /*68e0*/  FFMA R5, R49, R34, R5 ;  /* 0x0000002231057223 */ /* 0x000fe20000000005 */
[----:B------:R-:W-:Y:S01]  /*68f0*/  F2FP.BF16.F32.PACK_AB R53, R7, R3 ;  /* 0x000000030735723e */ /* 0x000fe200000010ff */
[C---:B------:R-:W-:Y:S01]  /*6900*/  FFMA R6, R49.reuse, R0, R6 ;  /* 0x0000000031067223 */ /* 0x040fe20000000006 */
[C---:B------:R-:W-:Y:S01]  /*6910*/  SHF.L.U32 R0, R64.reuse, 0x10, RZ ;  /* 0x0000001040007819 */ /* 0x040fe200000006ff */
[----:B------:R-:W-:Y:S01]  /*6920*/  FFMA R11, R49, R2, R11 ;  /* 0x00000002310b7223 */ /* 0x000fe2000000000b */
[----:B------:R-:W-:Y:S01]  /*6930*/  LOP3.LUT R2, R64, 0xffff0000, RZ, 0xc0, !PT ;  /* 0xffff000040027812 */ /* 0x000fe200078ec0ff */
[----:B------:R-:W-:Y:S01]  /*6940*/  FMUL R15, R47, R15 ;  /* 0x0000000f2f0f7220 */ /* 0x000fe20000400000 */
[----:B------:R-:W-:Y:S01]  /*6950*/  SHF.L.U32 R3, R65, 0x10, RZ ;  /* 0x0000001041037819 */ /* 0x000fe200000006ff */
[----:B------:R-:W-:Y:S01]  /*6960*/  FFMA R8, R49, R0, R8 ;  /* 0x0000000031087223 */ /* 0x000fe20000000008 */
[----:B------:R-:W-:Y:S01]  /*6970*/  LOP3.LUT R0, R65, 0xffff0000, RZ, 0xc0, !PT ;  /* 0xffff000041007812 */ /* 0x000fe200078ec0ff */
[C---:B------:R-:W-:Y:S01]  /*6980*/  FFMA R9, R49.reuse, R2, R9 ;  /* 0x0000000231097223 */ /* 0x040fe20000000009 */
[C---:B------:R-:W-:Y:S01]  /*6990*/  SHF.L.U32 R2, R66.reuse, 0x10, RZ ;  /* 0x0000001042027819 */ /* 0x040fe200000006ff */
[----:B------:R-:W-:Y:S01]  /*69a0*/  FFMA R10, R49, R3, R10 ;  /* 0x00000003310a7223 */ /* 0x000fe2000000000a */
[----:B------:R-:W-:Y:S01]  /*69b0*/  SHF.L.U32 R3, R67, 0x10, RZ ;  /* 0x0000001043037819 */ /* 0x000fe200000006ff */
[C---:B------:R-:W-:Y:S01]  /*69c0*/  FFMA R15, R49.reuse, R0, R15 ;  /* 0x00000000310f7223 */ /* 0x040fe2000000000f */
[----:B------:R-:W-:Y:S01]  /*69d0*/  LOP3.LUT R0, R66, 0xffff0000, RZ, 0xc0, !PT ;  /* 0xffff000042007812 */ /* 0x000fe200078ec0ff */
[----:B------:R-:W-:Y:S01]  /*69e0*/  FFMA R12, R49, R2, R12 ;  /* 0x00000002310c7223 */ /* 0x000fe2000000000c */
[C---:B------:R-:W-:Y:S01]  /*69f0*/  SHF.L.U32 R2, R72.reuse, 0x10, RZ ;  /* 0x0000001048027819 */ /* 0x040fe200000006ff */
[----:B------:R-:W-:Y:S01]  /*6a00*/  FMUL R19, R47, R19 ;  /* 0x000000132f137220 */ /* 0x000fe20000400000 */
[----:B------:R-:W-:Y:S01]  /*6a10*/  F2FP.BF16.F32.PACK_AB R54, R5, R4 ;  /* 0x000000040536723e */ /* 0x000fe200000010ff */
[----:B------:R-:W-:Y:S01]  /*6a20*/  FFMA R13, R49, R0, R13 ;  /* 0x00000000310d7223 */ /* 0x000fe2000000000d */
[----:B------:R-:W-:Y:S01]  /*6a30*/  LOP3.LUT R0, R67, 0xffff0000, RZ, 0xc0, !PT ;  /* 0xffff000043007812 */ /* 0x000fe200078ec0ff */
[----:B------:R-:W-:Y:S01]  /*6a40*/  FFMA R14, R49, R3, R14 ;  /* 0x00000003310e7223 */ /* 0x000fe2000000000e */
[----:B------:R-:W-:Y:S01]  /*6a50*/  LOP3.LUT R3, R72, 0xffff0000, RZ, 0xc0, !PT ;  /* 0xffff000048037812 */ /* 0x000fe200078ec0ff */
[----:B------:R-:W-:Y:S01]  /*6a60*/  FMUL R23, R47, R23 ;  /* 0x000000172f177220 */ /* 0x000fe20000400000 */
[----:B------:R-:W-:Y:S01]  /*6a70*/  F2FP.BF16.F32.PACK_AB R55, R11, R6 ;  /* 0x000000060b37723e */ /* 0x000fe200000010ff */
[----:B------:R-:W-:Y:S01]  /*6a80*/  FFMA R19, R49, R0, R19 ;  /* 0x0000000031137223 */ /* 0x000fe20000000013 */
[----:B------:R-:W-:Y:S01]  /*6a90*/  SHF.L.U32 R0, R73, 0x10, RZ ;  /* 0x0000001049007819 */ /* 0x000fe200000006ff */
[----:B------:R-:W-:Y:S01]  /*6aa0*/  FFMA R16, R49, R2, R16 ;  /* 0x0000000231107223 */ /* 0x000fe20000000010 */
[----:B------:R-:W-:Y:S01]  /*6ab0*/  LOP3.LUT R2, R73, 0xffff0000, RZ, 0xc0, !PT ;  /* 0xffff000049027812 */ /* 0x000fe200078ec0ff */
[----:B------:R-:W-:Y:S01]  /*6ac0*/  FFMA R17, R49, R3, R17 ;  /* 0x0000000331117223 */ /* 0x000fe20000000011 */
[----:B------:R-:W-:Y:S01]  /*6ad0*/  SHF.L.U32 R3, R75, 0x10, RZ ;  /* 0x000000104b037819 */ /* 0x000fe200000006ff */
[----:B------:R-:W-:Y:S01]  /*6ae0*/  FFMA R18, R49, R0, R18 ;  /* 0x0000000031127223 */ /* 0x000fe20000000012 */
[C---:B------:R-:W-:Y:S01]  /*6af0*/  SHF.L.U32 R0, R74.reuse, 0x10, RZ ;  /* 0x000000104a007819 */ /* 0x040fe200000006ff */
[----:B------:R1:W-:Y:S01]  /*6b00*/  STS.128 [R63], R52 ;  /* 0x000000343f007388 */ /* 0x0003e20000000c00 */
[----:B------:R-:W-:Y:S01]  /*6b10*/  F2FP.BF16.F32.PACK_AB R8, R9, R8 ;  /* 0x000000080908723e */ /* 0x000fe200000010ff */
[C---:B------:R-:W-:Y:S01]  /*6b20*/  FFMA R23, R49.reuse, R2, R23 ;  /* 0x0000000231177223 */ /* 0x040fe20000000017 */
[----:B------:R-:W-:Y:S01]  /*6b30*/  LOP3.LUT R2, R74, 0xffff0000, RZ, 0xc0, !PT ;  /* 0xffff00004a027812 */ /* 0x000fe200078ec0ff */
[----:B------:R-:W-:Y:S01]  /*6b40*/  FFMA R20, R49, R0, R20 ;  /* 0x0000000031147223 */ /* 0x000fe20000000014 */
[----:B------:R-:W-:Y:S01]  /*6b50*/  LOP3.LUT R0, R75, 0xffff0000, RZ, 0xc0, !PT ;  /* 0xffff00004b007812 */ /* 0x000fe200078ec0ff */
[----:B------:R-:W-:Y:S01]  /*6b60*/  FMUL R27, R47, R27 ;  /* 0x0000001b2f1b7220 */ /* 0x000fe20000400000 */
[----:B------:R-:W-:Y:S01]  /*6b70*/  F2FP.BF16.F32.PACK_AB R9, R15, R10 ;  /* 0x0000000a0f09723e */ /* 0x000fe200000010ff */
[C---:B------:R-:W-:Y:S01]  /*6b80*/  FFMA R21, R49.reuse, R2, R21 ;  /* 0x0000000231157223 */ /* 0x040fe20000000015 */
[C---:B------:R-:W-:Y:S01]  /*6b90*/  FFMA R22, R49.reuse, R3, R22 ;  /* 0x0000000331167223 */ /* 0x040fe20000000016 */
[----:B------:R-:W-:Y:S01]  /*6ba0*/  FFMA R27, R49, R0, R27 ;  /* 0x00000000311b7223 */ /* 0x000fe2000000001b */
[C---:B------:R-:W-:Y:S01]  /*6bb0*/  SHF.L.U32 R2, R80.reuse, 0x10, RZ ;  /* 0x0000001050027819 */ /* 0x040fe200000006ff */
[C---:B------:R-:W-:Y:S01]  /*6bc0*/  FMUL R31, R47.reuse, R31 ;  /* 0x0000001f2f1f7220 */ /* 0x040fe20000400000 */
[----:B------:R-:W-:Y:S01]  /*6bd0*/  LOP3.LUT R0, R80, 0xffff0000, RZ, 0xc0, !PT ;  /* 0xffff000050007812 */ /* 0x000fe200078ec0ff */
[----:B------:R-:W-:Y:S01]  /*6be0*/  FMUL R35, R47, R35 ;  /* 0x000000232f237220 */ /* 0x000fe20000400000 */
[----:B------:R-:W-:Y:S01]  /*6bf0*/  SHF.L.U32 R3, R81, 0x10, RZ ;  /* 0x0000001051037819 */ /* 0x000fe200000006ff */
[----:B------:R-:W-:Y:S01]  /*6c00*/  FFMA R24, R49, R2, R24 ;  /* 0x0000000231187223 */ /* 0x000fe20000000018 */
[----:B------:R-:W-:Y:S01]  /*6c10*/  F2FP.BF16.F32.PACK_AB R10, R13, R12 ;  /* 0x0000000c0d0a723e */ /* 0x000fe200000010ff */
[----:B------:R-:W-:Y:S01]  /*6c20*/  FFMA R25, R49, R0, R25 ;  /* 0x0000000031197223 */ /* 0x000fe20000000019 */
[----:B------:R-:W-:Y:S01]  /*6c30*/  F2FP.BF16.F32.PACK_AB R11, R19, R14 ;  /* 0x0000000e130b723e */ /* 0x000fe200000010ff */
[----:B------:R-:W-:Y:S01]  /*6c40*/  FFMA R26, R49, R3, R26 ;  /* 0x00000003311a7223 */ /* 0x000fe2000000001a */
[----:B------:R-:W-:Y:S02]  /*6c50*/  LOP3.LUT R0, R81, 0xffff0000, RZ, 0xc0, !PT ;  /* 0xffff000051007812 */ /* 0x000fe400078ec0ff */
[C---:B------:R-:W-:Y:S01]  /*6c60*/  SHF.L.U32 R2, R82.reuse, 0x10, RZ ;  /* 0x0000001052027819 */ /* 0x040fe200000006ff */
[----:B------:R1:W-:Y:S01]  /*6c70*/  STS.128 [R62+0x10], R8 ;  /* 0x000010083e007388 */ /* 0x0003e20000000c00 */
[----:B------:R-:W-:Y:S01]  /*6c80*/  LOP3.LUT R3, R82, 0xffff0000, RZ, 0xc0, !PT ;  /* 0xffff000052037812 */ /* 0x000fe200078ec0ff */
[----:B------:R-:W-:Y:S01]  /*6c90*/  FFMA R31, R49, R0, R31 ;  /* 0x00000000311f7223 */ /* 0x000fe2000000001f */
[----:B------:R-:W-:Y:S01]  /*6ca0*/  SHF.L.U32 R4, R83, 0x10, RZ ;  /* 0x0000001053047819 */ /* 0x000fe200000006ff */
[----:B------:R-:W-:Y:S01]  /*6cb0*/  FFMA R28, R49, R2, R28 ;  /* 0x00000002311c7223 */ /* 0x000fe2000000001c */
[----:B------:R-:W-:Y:S01]  /*6cc0*/  F2FP.BF16.F32.PACK_AB R16, R17, R16 ;  /* 0x000000101110723e */ /* 0x000fe200000010ff */
[----:B------:R-:W-:Y:S01]  /*6cd0*/  FFMA R29, R49, R3, R29 ;  /* 0x00000003311d7223 */ /* 0x000fe2000000001d */
[----:B------:R-:W-:Y:S01]  /*6ce0*/  LOP3.LUT R5, R83, 0xffff0000, RZ, 0xc0, !PT ;  /* 0xffff000053057812 */ /* 0x000fe200078ec0ff */
[----:B------:R-:W-:Y:S01]  /*6cf0*/  FFMA R30, R49, R4, R30 ;  /* 0x00000004311e7223 */ /* 0x000fe2000000001e */
[----:B------:R-:W-:Y:S02]  /*6d00*/  F2FP.BF16.F32.PACK_AB R17, R23, R18 ;  /* 0x000000121711723e */ /* 0x000fe400000010ff */
[----:B------:R-:W-:Y:S01]  /*6d10*/  F2FP.BF16.F32.PACK_AB R18, R21, R20 ;  /* 0x000000141512723e */ /* 0x000fe200000010ff */
[----:B------:R-:W-:Y:S01]  /*6d20*/  FFMA R35, R49, R5, R35 ;  /* 0x0000000531237223 */ /* 0x000fe20000000023 */
[----:B------:R-:W-:Y:S02]  /*6d30*/  F2FP.BF16.F32.PACK_AB R19, R27, R22 ;  /* 0x000000161b13723e */ /* 0x000fe400000010ff */
[----:B------:R-:W-:Y:S02]  /*6d40*/  F2FP.BF16.F32.PACK_AB R24, R25, R24 ;  /* 0x000000181918723e */ /* 0x000fe400000010ff */
[----:B------:R-:W-:Y:S01]  /*6d50*/  F2FP.BF16.F32.PACK_AB R25, R31, R26 ;  /* 0x0000001a1f19723e */ /* 0x000fe200000010ff */
[----:B------:R1:W-:Y:S01]  /*6d60*/  STS.128 [R61+0x20], R16 ;  /* 0x000020103d007388 */ /* 0x0003e20000000c00 */
[----:B------:R-:W-:Y:S02]  /*6d70*/  F2FP.BF16.F32.PACK_AB R26, R29, R28 ;  /* 0x0000001c1d1a723e */ /* 0x000fe400000010ff */
[----:B------:R-:W-:Y:S05]  /*6d80*/  F2FP.BF16.F32.PACK_AB R27, R35, R30 ;  /* 0x0000001e231b723e */ /* 0x000fea00000010ff */
[----:B------:R1:W-:Y:S01]  /*6d90*/  STS.128 [R60+0x10], R24 ;  /* 0x000010183c007388 */ /* 0x0003e20000000c00 */
[----:B------:R-:W-:Y:S01]  /*6da0*/  @!PT LDS RZ, [RZ] ;  /* 0x00000000fffff984 */ /* 0x000fe20000000800 */
[----:B------:R-:W-:Y:S01]  /*6db0*/  @!PT LDS RZ, [RZ] ;  /* 0x00000000fffff984 */ /* 0x000fe20000000800 */
[----:B------:R-:W-:Y:S01]  /*6dc0*/  @!PT LDS RZ, [RZ] ;  /* 0x00000000fffff984 */ /* 0x000fe20000000800 */
[----:B------:R-:W-:Y:S01]  /*6dd0*/  @!PT LDS RZ, [RZ] ;  /* 0x00000000fffff984 */ /* 0x000fe20000000800 */
[----:B------:R2:W-:Y:S07]  /*6de0*/  MEMBAR.ALL.CTA ;  /* 0x0000000000007992 */ /* 0x0005ee0000008000 */
[----:B--2---:R-:W2:Y:S02]  /*6df0*/  FENCE.VIEW.ASYNC.S ;  /* 0x00000000000073c6 */ /* 0x004ea40000000000 */
[----:B--2---:R-:W-:Y:S06]  /*6e00*/  BAR.SYNC.DEFER_BLOCKING 0x1, 0x80 ;  /* 0x0042000000007b1d */ /* 0x004fec0000010000 */
[----:B------:R-:W-:Y:S05]  /*6e10*/  @P0 BRA `(.L_x_114) ;  /* 0x00000000001c0947 */ /* 0x000fea0003800000 */
[----:B------:R-:W-:Y:S01]  /*6e20*/  R2UR UR4, R68 ;  /* 0x00000000440472ca */ /* 0x000fe200000e0000 */
[----:B------:R-:W-:Y:S01]  /*6e30*/  UIADD3 UR6, UP0, UPT, UR54, 0x680, URZ ;  /* 0x0000068036067890 */ /* 0x000fe2000ff1e0ff */
[----:B------:R-:W-:Y:S03]  /*6e40*/  UMOV UR43, UR36 ;  /* 0x00000024002b7c82 */ /* 0x000fe60008000000 */
[----:B------:R-:W-:Y:S08]  /*6e50*/  UIADD3.X UR7, UPT, UPT, URZ, UR55, URZ, UP0, !UPT ;  /* 0x00000037ff077290 */ /* 0x000ff000087fe4ff */
[----:B------:R-:W-:Y:S09]  /*6e60*/  UIADD3 UR40, UPT, UPT, UR48, 0x200, UR4 ;  /* 0x0000020030287890 */ /* 0x000ff2000fffe004 */
[----:B------:R2:W-:Y:S02]  /*6e70*/  UTMASTG.3D [UR40], [UR6] ;  /* 0x00000028060073b5 */ /* 0x0005e40008010000 */
[----:B--2---:R0:W-:Y:S02]  /*6e80*/  UTMACMDFLUSH ;  /* 0x00000000000079b7 */ /* 0x0041e40000000000 */
.L_x_114:
[----:B------:R-:W-:Y:S05]  /*6e90*/  BSYNC.RECONVERGENT B0 ;  /* 0x0000000000007941 */ /* 0x000fea0003800200 */
.L_x_113:
[----:B------:R-:W-:Y:S01]  /*6ea0*/  UIADD3 UR40, UPT, UPT, UR56, 0x1, URZ ;  /* 0x0000000138287890 */ /* 0x000fe2000fffe0ff */
[----:B------:R-:W-:Y:S03]  /*6eb0*/  BSSY.RECONVERGENT B0, `(.L_x_115) ;  /* 0x0000005000007945 */ /* 0x000fe60003800200 */
[----:B------:R-:W-:Y:S04]  /*6ec0*/  UISETP.NE.AND UP0, UPT, UR40, 0x3, UPT ;  /* 0x000000032800788c */ /* 0x000fe8000bf05270 */
[----:B------:R-:W-:Y:S01]  /*6ed0*/  USEL UR43, UR40, URZ, UP0 ;  /* 0x000000ff282b7287 */ /* 0x000fe20008000000 */
[----:B------:R-:W-:Y:S11]  /*6ee0*/  @P0 BRA `(.L_x_116) ;  /* 0x0000000000040947 */ /* 0x000ff60003800000 */
[----:B------:R-:W-:Y:S04]  /*6ef0*/  DEPBAR.LE SB0, 0x1 ;  /* 0x000080400000791a */ /* 0x000fe80000000000 */
.L_x_116:
[----:B------:R-:W-:Y:S05]  /*6f00*/  BSYNC.RECONVERGENT B0 ;  /* 0x0000000000007941 */ /* 0x000fea0003800200 */
.L_x_115:
[----:B------:R-:W-:Y:S01]  /*6f10*/  BAR.SYNC.DEFER_BLOCKING 0x1, 0x80 ;  /* 0x0042000000007b1d */ /* 0x000fe20000010000 */
[----:B------:R-:W-:Y:S01]  /*6f20*/  ISETP.NE.AND P1, PT, R109, RZ, PT ;  /* 0x000000ff6d00720c */ /* 0x000fe20003f25270 */
[----:B------:R-:W-:Y:S01]  /*6f30*/  UISETP.NE.AND UP0, UPT, UR50, URZ, UPT ;  /* 0x000000ff3200728c */ /* 0x000fe2000bf05270 */
[----:B------:R-:W-:Y:S11]  /*6f40*/  LEA R2, R69, UR48, 0x3 ;  /* 0x0000003045027c11 */ /* 0x000ff6000f8e18ff */
[----:B------:R-:W-:Y:S01]  /*6f50*/  @P1 SHF.L.U32 R3, R71, 0x1f, RZ ;  /* 0x0000001f47031819 */ /* 0x000fe200000006ff */
[----:B------:R-:W-:Y:S06]  /*6f60*/  BRA.U !UP0, `(.L_x_117) ;  /* 0x0000000108247547 */ /* 0x000fec000b800000 */
[----:B------:R-:W-:Y:S01]  /*6f70*/  IMAD.U32 R4, RZ, RZ, UR49 ;  /* 0x00000031ff047e24 */ /* 0x000fe2000f8e00ff */
[----:B------:R-:W-:Y:S01]  /*6f80*/  MOV R0, UR37 ;  /* 0x0000002500007c02 */ /* 0x000fe20008000f00 */
[----:B------:R-:W-:Y:S03]  /*6f90*/  UIADD3 UR49, UPT, UPT, UR49, 0x1, URZ ;  /* 0x0000000131317890 */ /* 0x000fe6000fffe0ff */
[----:B------:R-:W-:Y:S01]  /*6fa0*/  @P1 LEA R4, R4, UR48, 0x3 ;  /* 0x0000003004041c11 */ /* 0x000fe2000f8e18ff */
[----:B------:R-:W-:Y:S04]  /*6fb0*/  UISETP.NE.AND UP0, UPT, UR49, 0x3, UPT ;  /* 0x000000033100788c */ /* 0x000fe8000bf05270 */
[----:B------:R-:W-:Y:S01]  /*6fc0*/  @P1 VIADD R4, R4, 0x68 ;  /* 0x0000006804041836 */ /* 0x000fe20000000000 */
[----:B------:R-:W-:Y:S04]  /*6fd0*/  USEL UR49, UR49, URZ, UP0 ;  /* 0x000000ff31317287 */ /* 0x000fe80008000000 */
[----:B------:R-:W-:Y:S04]  /*6fe0*/  @P1 PRMT R0, R0, 0x654, R4 ;  /* 0x0000065400001816 */ /* 0x000fe80000000004 */
[----:B------:R2:W-:Y:S04]  /*6ff0*/  @P1 SYNCS.ARRIVE.TRANS64.RED.A1T0 RZ, [R0+URZ], RZ ;  /* 0x000000ff00ff19a7 */ /* 0x0005e800081004ff */
.L_x_117:
[----:B------:R-:W4:Y:S01]  /*7000*/  @P1 SYNCS.PHASECHK.TRANS64.TRYWAIT P0, [R2+URZ+0x50], R3 ;  /* 0x00005003020015a7 */ /* 0x000f2200080011ff */
[----:B------:R-:W-:Y:S01]  /*7010*/  BSSY B1, `(.L_x_118) ;  /* 0x0000015000017945 */ /* 0x000fe20003800000 */
[----:B----4-:R-:W-:Y:S03]  /*7020*/  @P1 SEL R70, RZ, 0x1, !P0 ;  /* 0x00000001ff461807 */ /* 0x010fe60004000000 */
[----:B------:R-:W-:Y:S05]  /*7030*/  @!P1 BRA `(.L_x_119) ;  /* 0x0000000000489947 */ /* 0x000fea0003800000 */
[----:B------:R-:W-:Y:S01]  /*7040*/  ISETP.NE.AND P1, PT, R76, RZ, PT ;  /* 0x000000ff4c00720c */ /* 0x000fe20003f25270 */
[----:B------:R-:W-:Y:S01]  /*7050*/  BSSY B0, `(.L_x_120) ;  /* 0x000000a000007945 */ /* 0x000fe20003800000 */
[----:B------:R-:W-:Y:S11]  /*7060*/  ISETP.NE.AND P0, PT, R70, RZ, PT ;  /* 0x000000ff4600720c */ /* 0x000ff60003f05270 */
[----:B------:R-:W-:Y:S04]  /*7070*/  @P1 IMAD R69, R69, 0x2000, R103 ;  /* 0x0000200045451824 */ /* 0x000fe800078e0267 */
[----:B------:R-:W-:Y:S01]  /*7080*/  @P1 IMAD.IADD R4, R111, 0x1, R69 ;  /* 0x000000016f041824 */ /* 0x000fe200078e0245 */
[----:B------:R-:W-:Y:S03]  /*7090*/  @P1 IADD3 R3, PT, PT, R110, R69, RZ ;  /* 0x000000456e031210 */ /* 0x000fe60007ffe0ff */
[----:B--2---:R-:W-:Y:S01]  /*70a0*/  @P1 IMAD.IADD R0, R102, 0x1, R4 ;  /* 0x0000000166001824 */ /* 0x004fe200078e0204 */
[----:B------:R-:W-:Y:S06]  /*70b0*/  @P0 BRA `(.L_x_121) ;  /* 0x00000000000c0947 */ /* 0x000fec0003800000 */
[----:B------:R-:W-:Y:S04]  /*70c0*/  SHF.L.U32 R71, R71, 0x1f, RZ ;  /* 0x0000001f47477819 */ /* 0x000fe800000006ff */
[----:B------:R-:W2:Y:S02]  /*70d0*/  SYNCS.PHASECHK.TRANS64.TRYWAIT P0, [R2+URZ+0x50], R71 ;  /* 0x00005047020075a7 */ /* 0x000ea400080011ff */
[----:B--2---:R-:W-:Y:S05]  /*70e0*/  @!P0 BRA `(.L_x_122) ;  /* 0x00000018008c8947 */ /* 0x004fea0003800000 */
.L_x_121:
[----:B------:R-:W-:Y:S05]  /*70f0*/  BSYNC B0 ;  /* 0x0000000000007941 */ /* 0x000fea0003800000 */
.L_x_120:
[----:B------:R-:W-:Y:S11]  /*7100*/  ISETP.NE.AND P0, PT, R76, RZ, PT ;  /* 0x000000ff4c00720c */ /* 0x000ff60003f05270 */
[----:B------:R-:W-:Y:S02]  /*7110*/  @!UPT UIADD3 URZ, UPT, UPT, URZ, URZ, URZ ;  /* 0x000000fffffff290 */ /* 0x000fe4000fffe0ff */
[----:B------:R4:W1:Y:S04]  /*7120*/  @P0 LDS.128 R56, [R69] ;  /* 0x0000000045380984 */ /* 0x0008680000000c00 */
[----:B------:R4:W1:Y:S04]  /*7130*/  @P0 LDS.128 R72, [R3+0x20] ;  /* 0x0000200003480984 */ /* 0x0008680000000c00 */
[----:B------:R4:W1:Y:S04]  /*7140*/  @P0 LDS.128 R64, [R4+0x10] ;  /* 0x0000100004400984 */ /* 0x0008680000000c00 */
[----:B------:R4:W1:Y:S02]  /*7150*/  @P0 LDS.128 R80, [R0+0x10] ;  /* 0x0000100000500984 */ /* 0x0008640000000c00 */
.L_x_119:
[----:B------:R-:W-:Y:S05]  /*7160*/  BSYNC B1 ;  /* 0x0000000000017941 */ /* 0x000fea0003800000 */
.L_x_118:
[----:B--2-4-:R-:W-:Y:S05]  /*7170*/  VIADD R0, R48, 0x20 ;  /* 0x0000002030007836 */ /* 0x014fea0000000000 */
[----:B------:R-:W-:Y:S04]  /*7180*/  SHF.R.U32.HI R0, RZ, 0x15, R0 ;  /* 0x00000015ff007819 */ /* 0x000fe80000011600 */
[----:B------:R-:W-:Y:S11]  /*7190*/  LOP3.LUT P0, RZ, R0, 0x3, R96, 0x48, !PT ;  /* 0x0000000300ff7812 */ /* 0x000ff60007804860 */
[----:B------:R-:W-:Y:S02]  /*71a0*/  @!UPT UIADD3 URZ, UPT, UPT, URZ, URZ, URZ ;  /* 0x000000fffffff290 */ /* 0x000fe4000fffe0ff */
[----:B------:R-:W-:Y:S05]  /*71b0*/  @!P0 BRA `(.L_x_123) ;  /* 0x0000000000408947 */ /* 0x000fea0003800000 */
[----:B------:R-:W2:Y:S01]  /*71c0*/  LDCU.64 UR8, c[0x4][0x70] ;  /* 0x01000e00ff0877ac */ /* 0x000ea20008000a00 */
[----:B------:R-:W-:Y:S01]  /*71d0*/  MOV R3, 0x0 ;  /* 0x0000000000037802 */ /* 0x000fe20000000f00 */
[----:B------:R-:W-:Y:S02]  /*71e0*/  HFMA2 R12, -RZ, RZ, 0, 5.9604644775390625e-08 ;  /* 0x00000001ff0c7431 */ /* 0x000fe400000001ff */
[----:B-1----:R-:W-:Y:S02]  /*71f0*/  IMAD.MOV.U32 R8, RZ, RZ, 0x192 ;  /* 0x00000192ff087424 */ /* 0x002fe400078e00ff */
[----:B------:R-:W-:Y:S01]  /*7200*/  IMAD.MOV.U32 R13, RZ, RZ, RZ ;  /* 0x000000ffff0d7224 */ /* 0x000fe200078e00ff */
[----:B------:R-:W1:Y:S01]  /*7210*/  LDCU.64 UR6, c[0x4][0x78] ;  /* 0x01000f00ff0677ac */ /* 0x000e620008000a00 */
[----:B------:R-:W4:Y:S01]  /*7220*/  LDC.64 R2, c[0x4][R3] ;  /* 0x0100000003027b82 */ /* 0x000f220000000a00 */
[----:B------:R-:W5:Y:S01]  /*7230*/  LDCU.64 UR4, c[0x4][0x10] ;  /* 0x01000200ff0477ac */ /* 0x000f620008000a00 */
[----:B--2---:R-:W-:Y:S01]  /*7240*/  MOV R5, UR9 ;  /* 0x0000000900057c02 */ /* 0x004fe20008000f00 */
[----:B------:R-:W-:Y:S01]  /*7250*/  IMAD.U32 R4, RZ, RZ, UR8 ;  /* 0x00000008ff047e24 */ /* 0x000fe2000f8e00ff */
[----:B-1----:R-:W-:Y:S01]  /*7260*/  MOV R7, UR7 ;  /* 0x0000000700077c02 */ /* 0x002fe20008000f00 */
[----:B------:R-:W-:Y:S01]  /*7270*/  IMAD.U32 R6, RZ, RZ, UR6 ;  /* 0x00000006ff067e24 */ /* 0x000fe2000f8e00ff */
[----:B-----5:R-:W-:Y:S01]  /*7280*/  MOV R11, UR5 ;  /* 0x00000005000b7c02 */ /* 0x020fe20008000f00 */
[----:B------:R-:W-:Y:S02]  /*7290*/  IMAD.U32 R10, RZ, RZ, UR4 ;  /* 0x00000004ff0a7e24 */ /* 0x000fe4000f8e00ff */
[----:B------:R-:W-:Y:S07]  /*72a0*/  LEPC R20, `(.L_x_123) ;  /* 0x000000001014794e */ /* 0x000fee0000000000 */
[----:B---34-:R-:W-:Y:S05]  /*72b0*/  CALL.ABS.NOINC R2 ;  /* 0x0000000002007343 */ /* 0x018fea0003c00000 */
.L_x_123:
[----:B------:R-:W-:Y:S01]  /*72c0*/  ISETP.NE.AND P0, PT, R104, RZ, PT ;  /* 0x000000ff6800720c */ /* 0x000fe20003f05270 */
[----:B------:R-:W-:Y:S05]  /*72d0*/  WARPSYNC.ALL ;  /* 0x0000000000007948 */ /* 0x000fea0003800000 */
[----:B------:R-:W-:Y:S01]  /*72e0*/  R2UR UR4, R48 ;  /* 0x00000000300472ca */ /* 0x000fe200000e0000 */
[----:B------:R-:W-:Y:S01]  /*72f0*/  USHF.L.U32 UR8, UR43, 0xd, URZ ;  /* 0x0000000d2b087899 */ /* 0x000fe200080006ff */
[C---:B-1----:R-:W-:Y:S01]  /*7300*/  SHF.L.U32 R48, R56.reuse, 0x10, RZ ;  /* 0x0000001038307819 */ /* 0x042fe200000006ff */
[----:B------:R-:W-:Y:S01]  /*7310*/  BSSY.RECONVERGENT B0, `(.L_x_124) ;  /* 0x000008d000007945 */ /* 0x000fe20003800200 */
[----:B------:R-:W-:Y:S02]  /*7320*/  LOP3.LUT R50, R56, 0xffff0000, RZ, 0xc0, !PT ;  /* 0xffff000038327812 */ /* 0x000fe400078ec0ff */
[C---:B------:R-:W-:Y:S02]  /*7330*/  SHF.L.U32 R51, R57.reuse, 0x10, RZ ;  /* 0x0000001039337819 */ /* 0x040fe400000006ff */
[----:B------:R-:W-:Y:S02]  /*7340*/  LOP3.LUT R52, R57, 0xffff0000, RZ, 0xc0, !PT ;  /* 0xffff000039347812 */ /* 0x000fe400078ec0ff */
[C---:B------:R-:W-:Y:S02]  /*7350*/  SHF.L.U32 R53, R58.reuse, 0x10, RZ ;  /* 0x000000103a357819 */ /* 0x040fe400000006ff */
[----:B------:R-:W-:Y:S01]  /*7360*/  IADD3 R0, PT, PT, R103, UR8, RZ ;  /* 0x0000000867007c10 */ /* 0x000fe2000fffe0ff */
[----:B------:R-:W1:Y:S01]  /*7370*/  LDTM.x32 R4, tmem[UR4+0x20] ;  /* 0x00002004000479ee */ /* 0x000e6200082c0000 */
[----:B------:R-:W-:Y:S01]  /*7380*/  LOP3.LUT R54, R58, 0xffff0000, RZ, 0xc0, !PT ;  /* 0xffff00003a367812 */ /* 0x000fe200078ec0ff */
[----:B------:R-:W-:Y:S01]  /*7390*/  NOP ;  /* 0x0000000000007918 */ /* 0x000fe20000000000 */
[C---:B------:R-:W-:Y:S02]  /*73a0*/  SHF.L.U32 R55, R59.reuse, 0x10, RZ ;  /* 0x000000103b377819 */ /* 0x040fe400000006ff */
[----:B------:R-:W-:Y:S02]  /*73b0*/  LOP3.LUT R56, R59, 0xffff0000, RZ, 0xc0, !PT ;  /* 0xffff00003b387812 */ /* 0x000fe400078ec0ff */
[----:B------:R-:W-:Y:S02]  /*73c0*/  SHF.L.U32 R57, R64, 0x10, RZ ;  /* 0x0000001040397819 */ /* 0x000fe400000006ff */
[-C--:B------:R-:W-:Y:S02]  /*73d0*/  IADD3 R111, PT, PT, R111, R0.reuse, RZ ;  /* 0x000000006f6f7210 */ /* 0x080fe40007ffe0ff */
[----:B------:R-:W-:Y:S02]  /*73e0*/  IADD3 R110, PT, PT, R110, R0, RZ ;  /* 0x000000006e6e7210 */ /* 0x000fe40007ffe0ff */
[----:B------:R-:W-:Y:S02]  /*73f0*/  LOP3.LUT R58, R64, 0xffff0000, RZ, 0xc0, !PT ;  /* 0xffff0000403a7812 */ /* 0x000fe400078ec0ff */
[C---:B------:R-:W-:Y:S02]  /*7400*/  SHF.L.U32 R59, R65.reuse, 0x10, RZ ;  /* 0x00000010413b7819 */ /* 0x040fe400000006ff */
[----:B---3--:R-:W-:Y:S02]  /*7410*/  LOP3.LUT R60, R65, 0xffff0000, RZ, 0xc0, !PT ;  /* 0xffff0000413c7812 */ /* 0x008fe400078ec0ff */
[C---:B------:R-:W-:Y:S02]  /*7420*/  SHF.L.U32 R61, R66.reuse, 0x10, RZ ;  /* 0x00000010423d7819 */ /* 0x040fe400000006ff */
[----:B------:R-:W-:Y:S02]  /*7430*/  LOP3.LUT R62, R66, 0xffff0000, RZ, 0xc0, !PT ;  /* 0xffff0000423e7812 */ /* 0x000fe400078ec0ff */
[----:B------:R-:W-:Y:S01]  /*7440*/  SHF.L.U32 R63, R67, 0x10, RZ ;  /* 0x00000010433f7819 */ /* 0x000fe200000006ff */
[C---:B-1----:R-:W-:Y:S01]  /*7450*/  FMUL R4, R47.reuse, R4 ;  /* 0x000000042f047220 */ /* 0x042fe20000400000 */
[----:B------:R-:W-:Y:S01]  /*7460*/  IADD3 R106, PT, PT, R106, 0xd0, RZ ;  /* 0x000000d06a6a7810 */ /* 0x000fe20007ffe0ff */
[----:B------:R-:W-:Y:S01]  /*7470*/  FMUL R5, R47, R5 ;  /* 0x000000052f057220 */ /* 0x000fe20000400000 */
[----:B------:R-:W-:Y:S01]  /*7480*/  LOP3.LUT R64, R67, 0xffff0000, RZ, 0xc0, !PT ;  /* 0xffff000043407812 */ /* 0x000fe200078ec0ff */
[C---:B------:R-:W-:Y:S01]  /*7490*/  FMUL R6, R47.reuse, R6 ;  /* 0x000000062f067220 */ /* 0x040fe20000400000 */
[C---:B------:R-:W-:Y:S01]  /*74a0*/  SHF.L.U32 R65, R72.reuse, 0x10, RZ ;  /* 0x0000001048417819 */ /* 0x040fe200000006ff */
[----:B------:R-:W-:Y:S01]  /*74b0*/  FMUL R7, R47, R7 ;  /* 0x000000072f077220 */ /* 0x000fe20000400000 */
[----:B------:R-:W-:Y:S01]  /*74c0*/  LOP3.LUT R66, R72, 0xffff0000, RZ, 0xc0, !PT ;  /* 0xffff000048427812 */ /* 0x000fe200078ec0ff */
[----:B------:R-:W-:Y:S01]  /*74d0*/  FFMA R4, R49, R48, R4 ;  /* 0x0000003031047223 */ /* 0x000fe20000000004 */
[----:B------:R-:W-:Y:S01]  /*74e0*/  SHF.L.U32 R67, R73, 0x10, RZ ;  /* 0x0000001049437819 */ /* 0x000fe200000006ff */
[----:B------:R-:W-:Y:S01]  /*74f0*/  FMUL R8, R47, R8 ;  /* 0x000000082f087220 */ /* 0x000fe20000400000 */
[----:B------:R-:W-:Y:S01]  /*7500*/  LOP3.LUT R106, R106, 0xfefffff8, RZ, 0xc0, !PT ;  /* 0xfefffff86a6a7812 */ /* 0x000fe200078ec0ff */
[----:B------:R-:W-:Y:S01]  /*7510*/  FFMA R5, R49, R50, R5 ;  /* 0x0000003231057223 */ /* 0x000fe20000000005 */
[----:B------:R-:W-:Y:S01]  /*7520*/  LOP3.LUT R68, R73, 0xffff0000, RZ, 0xc0, !PT ;  /* 0xffff000049447812 */ /* 0x000fe200078ec0ff */
[----:B------:R-:W-:Y:S01]  /*7530*/  FMUL R9, R47, R9 ;  /* 0x000000092f097220 */ /* 0x000fe20000400000 */
[C---:B------:R-:W-:Y:S01]  /*7540*/  SHF.L.U32 R69, R74.reuse, 0x10, RZ ;  /* 0x000000104a457819 */ /* 0x040fe200000006ff */
[----:B------:R1:W-:Y:S01]  /*7550*/  SYNCS.ARRIVE.TRANS64.RED.A1T0 RZ, [R106+URZ], RZ ;  /* 0x000000ff6aff79a7 */ /* 0x0003e200081004ff */
[----:B------:R-:W-:Y:S01]  /*7560*/  F2FP.BF16.F32.PACK_AB R4, R5, R4 ;  /* 0x000000040504723e */ /* 0x000fe200000010ff */
[C---:B------:R-:W-:Y:S01]  /*7570*/  FFMA R6, R49.reuse, R51, R6 ;  /* 0x0000003331067223 */ /* 0x040fe20000000006 */
[C---:B------:R-:W-:Y:S01]  /*7580*/  FFMA R7, R49.reuse, R52, R7 ;  /* 0x0000003431077223 */ /* 0x040fe20000000007 */
[C---:B------:R-:W-:Y:S01]  /*7590*/  FFMA R8, R49.reuse, R53, R8 ;  /* 0x0000003531087223 */ /* 0x040fe20000000008 */
[----:B------:R-:W-:Y:S01]  /*75a0*/  LOP3.LUT R70, R74, 0xffff0000, RZ, 0xc0, !PT ;  /* 0xffff00004a467812 */ /* 0x000fe200078ec0ff */
[----:B------:R-:W-:Y:S01]  /*75b0*/  FFMA R9, R49, R54, R9 ;  /* 0x0000003631097223 */ /* 0x000fe20000000009 */
[----:B------:R-:W-:Y:S01]  /*75c0*/  FMUL R10, R47, R10 ;  /* 0x0000000a2f0a7220 */ /* 0x000fe20000400000 */
[----:B------:R-:W-:Y:S01]  /*75d0*/  F2FP.BF16.F32.PACK_AB R5, R7, R6 ;  /* 0x000000060705723e */ /* 0x000fe200000010ff */
[C---:B------:R-:W-:Y:S01]  /*75e0*/  FMUL R11, R47.reuse, R11 ;  /* 0x0000000b2f0b7220 */ /* 0x040fe20000400000 */
[----:B------:R-:W-:Y:S01]  /*75f0*/  FMUL R0, R47, R12 ;  /* 0x0000000c2f007220 */ /* 0x000fe20000400000 */
[----:B------:R-:W-:Y:S01]  /*7600*/  F2FP.BF16.F32.PACK_AB R6, R9, R8 ;  /* 0x000000080906723e */ /* 0x000fe200000010ff */
[C---:B------:R-:W-:Y:S01]  /*7610*/  FFMA R10, R49.reuse, R55, R10 ;  /* 0x00000037310a7223 */ /* 0x040fe2000000000a */
[----:B------:R-:W-:Y:S01]  /*7620*/  FFMA R11, R49, R56, R11 ;  /* 0x00000038310b7223 */ /* 0x000fe2000000000b */
[----:B------:R-:W-:Y:S01]  /*7630*/  SHF.L.U32 R71, R75, 0x10, RZ ;  /* 0x000000104b477819 */ /* 0x000fe200000006ff */
[----:B------:R-:W-:Y:S01]  /*7640*/  FFMA R0, R49, R57, R0 ;  /* 0x0000003931007223 */ /* 0x000fe20000000000 */
[----:B------:R-:W-:Y:S01]  /*7650*/  FMUL R2, R47, R13 ;  /* 0x0000000d2f027220 */ /* 0x000fe20000400000 */
[----:B------:R-:W-:Y:S01]  /*7660*/  LOP3.LUT R72, R75, 0xffff0000, RZ, 0xc0, !PT ;  /* 0xffff00004b487812 */ /* 0x000fe200078ec0ff */
[----:B------:R-:W-:Y:S01]  /*7670*/  FMUL R3, R47, R14 ;  /* 0x0000000e2f037220 */ /* 0x000fe20000400000 */
[----:B------:R-:W-:Y:S01]  /*7680*/  F2FP.BF16.F32.PACK_AB R7, R11, R10 ;  /* 0x0000000a0b07723e */ /* 0x000fe200000010ff */
[----:B------:R-:W-:Y:S01]  /*7690*/  FFMA R2, R49, R58, R2 ;  /* 0x0000003a31027223 */ /* 0x000fe20000000002 */
[C---:B------:R-:W-:Y:S01]  /*76a0*/  FMUL R15, R47.reuse, R15 ;  /* 0x0000000f2f0f7220 */ /* 0x040fe20000400000 */
[C---:B------:R-:W-:Y:S01]  /*76b0*/  FMUL R12, R47.reuse, R16 ;  /* 0x000000102f0c7220 */ /* 0x040fe20000400000 */
[----:B------:R-:W-:Y:S01]  /*76c0*/  FMUL R13, R47, R17 ;  /* 0x000000112f0d7220 */ /* 0x000fe20000400000 */
[----:B------:R1:W-:Y:S01]  /*76d0*/  STS.128 [R103+UR8], R4 ;  /* 0x0000000467007988 */ /* 0x0003e20008000c08 */
[C---:B------:R-:W-:Y:S01]  /*76e0*/  SHF.L.U32 R73, R80.reuse, 0x10, RZ ;  /* 0x0000001050497819 */ /* 0x040fe200000006ff */
[C---:B------:R-:W-:Y:S01]  /*76f0*/  FFMA R3, R49.reuse, R59, R3 ;  /* 0x0000003b31037223 */ /* 0x040fe20000000003 */
[----:B------:R-:W-:Y:S01]  /*7700*/  LOP3.LUT R74, R80, 0xffff0000, RZ, 0xc0, !PT ;  /* 0xffff0000504a7812 */ /* 0x000fe200078ec0ff */
[C---:B------:R-:W-:Y:S01]  /*7710*/  FFMA R15, R49.reuse, R60, R15 ;  /* 0x0000003c310f7223 */ /* 0x040fe2000000000f */
[----:B------:R-:W-:Y:S01]  /*7720*/  F2FP.BF16.F32.PACK_AB R8, R2, R0 ;  /* 0x000000000208723e */ /* 0x000fe200000010ff */
[C---:B------:R-:W-:Y:S01]  /*7730*/  FFMA R12, R49.reuse, R61, R12 ;  /* 0x0000003d310c7223 */ /* 0x040fe2000000000c */
[----:B------:R-:W-:Y:S01]  /*7740*/  IADD3 R0, PT, PT, R102, R111, RZ ;  /* 0x0000006f66007210 */ /* 0x000fe20007ffe0ff */
[----:B------:R-:W-:Y:S01]  /*7750*/  FFMA R13, R49, R62, R13 ;  /* 0x0000003e310d7223 */ /* 0x000fe2000000000d */
[----:B------:R-:W-:Y:S01]  /*7760*/  F2FP.BF16.F32.PACK_AB R9, R15, R3 ;  /* 0x000000030f09723e */ /* 0x000fe200000010ff */
[C---:B------:R-:W-:Y:S01]  /*7770*/  FMUL R14, R47.reuse, R18 ;  /* 0x000000122f0e7220 */ /* 0x040fe20000400000 */
[C---:B------:R-:W-:Y:S01]  /*7780*/  FMUL R19, R47.reuse, R19 ;  /* 0x000000132f137220 */ /* 0x040fe20000400000 */
[C---:B------:R-:W-:Y:S01]  /*7790*/  FMUL R16, R47.reuse, R20 ;  /* 0x000000142f107220 */ /* 0x040fe20000400000 */
[----:B------:R-:W-:Y:S01]  /*77a0*/  FMUL R17, R47, R21 ;  /* 0x000000152f117220 */ /* 0x000fe20000400000 */
[----:B------:R-:W-:Y:S01]  /*77b0*/  FFMA R14, R49, R63, R14 ;  /* 0x0000003f310e7223 */ /* 0x000fe2000000000e */
        /* <DEDUP_REMOVED lines=11> */
[----:B------:R-:W-:Y:S01]  /*7870*/  F2FP.BF16.F32.PACK_AB R10, R13, R12 ;  /* 0x0000000c0d0a723e */ /* 0x000fe200000010ff */
[----:B------:R-:W-:Y:S01]  /*7880*/  FFMA R20, R49, R69, R20 ;  /* 0x0000004531147223 */ /* 0x000fe20000000014 */
[----:B------:R-:W-:Y:S01]  /*7890*/  F2FP.BF16.F32.PACK_AB R11, R19, R14 ;  /* 0x0000000e130b723e */ /* 0x000fe200000010ff */
[----:B------:R-:W-:Y:S01]  /*78a0*/  FMUL R24, R47, R28 ;  /* 0x0000001c2f187220 */ /* 0x000fe20000400000 */
[----:B------:R-:W-:Y:S01]  /*78b0*/  FFMA R21, R49, R70, R21 ;  /* 0x0000004631157223 */ /* 0x000fe20000000015 */
[----:B------:R-:W-:Y:S01]  /*78c0*/  SHF.L.U32 R75, R81, 0x10, RZ ;  /* 0x00000010514b7819 */ /* 0x000fe200000006ff */
[----:B------:R-:W-:Y:S01]  /*78d0*/  FMUL R25, R47, R29 ;  /* 0x0000001d2f197220 */ /* 0x000fe20000400000 */
[----:B------:R1:W-:Y:S01]  /*78e0*/  STS.128 [R111+0x10], R8 ;  /* 0x000010086f007388 */ /* 0x0003e20000000c00 */
[----:B------:R-:W-:Y:S01]  /*78f0*/  FFMA R22, R49, R71, R22 ;  /* 0x0000004731167223 */ /* 0x000fe20000000016 */
[----:B------:R-:W-:Y:S01]  /*7900*/  LOP3.LUT R76, R81, 0xffff0000, RZ, 0xc0, !PT ;  /* 0xffff0000514c7812 */ /* 0x000fe200078ec0ff */
[----:B------:R-:W-:Y:S01]  /*7910*/  FMUL R26, R47, R30 ;  /* 0x0000001e2f1a7220 */ /* 0x000fe20000400000 */
[----:B------:R-:W-:Y:S01]  /*7920*/  FFMA R27, R49, R72, R27 ;  /* 0x00000048311b7223 */ /* 0x000fe2000000001b */
[C---:B------:R-:W-:Y:S01]  /*7930*/  SHF.L.U32 R77, R82.reuse, 0x10, RZ ;  /* 0x00000010524d7819 */ /* 0x040fe200000006ff */
[----:B------:R-:W-:Y:S01]  /*7940*/  FMUL R31, R47, R31 ;  /* 0x0000001f2f1f7220 */ /* 0x000fe20000400000 */
[----:B------:R-:W-:Y:S01]  /*7950*/  FFMA R24, R49, R73, R24 ;  /* 0x0000004931187223 */ /* 0x000fe20000000018 */
[----:B------:R-:W-:Y:S01]  /*7960*/  LOP3.LUT R78, R82, 0xffff0000, RZ, 0xc0, !PT ;  /* 0xffff0000524e7812 */ /* 0x000fe200078ec0ff */
[----:B------:R-:W-:Y:S01]  /*7970*/  FMUL R28, R47, R32 ;  /* 0x000000202f1c7220 */ /* 0x000fe20000400000 */
[----:B------:R-:W-:Y:S01]  /*7980*/  FFMA R25, R49, R74, R25 ;  /* 0x0000004a31197223 */ /* 0x000fe20000000019 */
[----:B------:R-:W-:Y:S01]  /*7990*/  SHF.L.U32 R79, R83, 0x10, RZ ;  /* 0x00000010534f7819 */ /* 0x000fe200000006ff */
[----:B------:R-:W-:Y:S01]  /*79a0*/  FMUL R29, R47, R33 ;  /* 0x000000212f1d7220 */ /* 0x000fe20000400000 */
[----:B------:R-:W-:Y:S01]  /*79b0*/  F2FP.BF16.F32.PACK_AB R16, R17, R16 ;  /* 0x000000101110723e */ /* 0x000fe200000010ff */
[----:B------:R-:W-:Y:S01]  /*79c0*/  FFMA R26, R49, R75, R26 ;  /* 0x0000004b311a7223 */ /* 0x000fe2000000001a */
[----:B------:R-:W-:Y:S01]  /*79d0*/  LOP3.LUT R80, R83, 0xffff0000, RZ, 0xc0, !PT ;  /* 0xffff000053507812 */ /* 0x000fe200078ec0ff */
[----:B------:R-:W-:Y:S01]  /*79e0*/  FMUL R30, R47, R34 ;  /* 0x000000222f1e7220 */ /* 0x000fe20000400000 */
[----:B------:R-:W-:Y:S01]  /*79f0*/  F2FP.BF16.F32.PACK_AB R17, R23, R18 ;  /* 0x000000121711723e */ /* 0x000fe200000010ff */
[----:B------:R-:W-:Y:S01]  /*7a00*/  FFMA R31, R49, R76, R31 ;  /* 0x0000004c311f7223 */ /* 0x000fe2000000001f */
[----:B------:R-:W-:Y:S01]  /*7a10*/  FMUL R35, R47, R35 ;  /* 0x000000232f237220 */ /* 0x000fe20000400000 */
[----:B------:R-:W-:Y:S01]  /*7a20*/  F2FP.BF16.F32.PACK_AB R18, R21, R20 ;  /* 0x000000141512723e */ /* 0x000fe200000010ff */
[----:B------:R-:W-:Y:S01]  /*7a30*/  FFMA R28, R49, R77, R28 ;  /* 0x0000004d311c7223 */ /* 0x000fe2000000001c */
[----:B------:R-:W-:Y:S01]  /*7a40*/  F2FP.BF16.F32.PACK_AB R19, R27, R22 ;  /* 0x000000161b13723e */ /* 0x000fe200000010ff */
[C---:B------:R-:W-:Y:S01]  /*7a50*/  FFMA R29, R49.reuse, R78, R29 ;  /* 0x0000004e311d7223 */ /* 0x040fe2000000001d */
[C---:B------:R-:W-:Y:S01]  /*7a60*/  FFMA R30, R49.reuse, R79, R30 ;  /* 0x0000004f311e7223 */ /* 0x040fe2000000001e */
[----:B------:R-:W-:Y:S01]  /*7a70*/  FFMA R35, R49, R80, R35 ;  /* 0x0000005031237223 */ /* 0x000fe20000000023 */
[----:B------:R-:W-:Y:S01]  /*7a80*/  F2FP.BF16.F32.PACK_AB R24, R25, R24 ;  /* 0x000000181918723e */ /* 0x000fe200000010ff */
[----:B------:R1:W-:Y:S01]  /*7a90*/  STS.128 [R110+0x20], R16 ;  /* 0x000020106e007388 */ /* 0x0003e20000000c00 */
[----:B------:R-:W-:Y:S02]  /*7aa0*/  F2FP.BF16.F32.PACK_AB R25, R31, R26 ;  /* 0x0000001a1f19723e */ /* 0x000fe400000010ff */
        /* <DEDUP_REMOVED lines=11> */
[----:B------:R-:W-:Y:S02]  /*7b60*/  UIADD3 UR10, UP0, UPT, UR54, 0x680, URZ ;  /* 0x00000680360a7890 */ /* 0x000fe4000ff1e0ff */
[----:B------:R-:W-:Y:S02]  /*7b70*/  UIADD3 UR5, UPT, UPT, UR41, 0x20, URZ ;  /* 0x0000002029057890 */ /* 0x000fe4000fffe0ff */
[----:B------:R-:W-:Y:S02]  /*7b80*/  UIADD3 UR4, UPT, UPT, UR48, 0x200, UR8 ;  /* 0x0000020030047890 */ /* 0x000fe4000fffe008 */
[----:B------:R-:W-:Y:S01]  /*7b90*/  UIADD3.X UR11, UPT, UPT, URZ, UR55, URZ, UP0, !UPT ;  /* 0x00000037ff0b7290 */ /* 0x000fe200087fe4ff */
[----:B------:R-:W-:Y:S01]  /*7ba0*/  UMOV UR6, UR42 ;  /* 0x0000002a00067c82 */ /* 0x000fe20008000000 */
[----:B------:R-:W-:Y:S07]  /*7bb0*/  UMOV UR7, UR36 ;  /* 0x0000002400077c82 */ /* 0x000fee0008000000 */
[----:B------:R2:W-:Y:S02]  /*7bc0*/  UTMASTG.3D [UR4], [UR10] ;  /* 0x000000040a0073b5 */ /* 0x0005e40008010000 */
[----:B--2---:R0:W-:Y:S02]  /*7bd0*/  UTMACMDFLUSH ;  /* 0x00000000000079b7 */ /* 0x0041e40000000000 */
.L_x_125:
[----:B------:R-:W-:Y:S05]  /*7be0*/  BSYNC.RECONVERGENT B0 ;  /* 0x0000000000007941 */ /* 0x000fea0003800200 */
.L_x_124:
[----:B------:R-:W-:Y:S01]  /*7bf0*/  UIADD3 UR43, UPT, UPT, UR43, 0x1, URZ ;  /* 0x000000012b2b7890 */ /* 0x000fe2000fffe0ff */
[----:B------:R-:W-:Y:S03]  /*7c00*/  BSSY.RECONVERGENT B0, `(.L_x_126) ;  /* 0x0000008000007945 */ /* 0x000fe60003800200 */
[----:B------:R-:W-:Y:S04]  /*7c10*/  UISETP.NE.AND UP0, UPT, UR43, 0x3, UPT ;  /* 0x000000032b00788c */ /* 0x000fe8000bf05270 */
[----:B------:R-:W-:Y:S02]  /*7c20*/  UISETP.EQ.XOR UP1, UPT, UR40, 0x3, !UP0 ;  /* 0x000000032800788c */ /* 0x000fe4000c722a70 */
[----:B------:R-:W-:Y:S02]  /*7c30*/  USEL UR56, UR43, URZ, UP0 ;  /* 0x000000ff2b387287 */ /* 0x000fe40008000000 */
[----:B------:R-:W-:Y:S04]  /*7c40*/  USEL UR4, URZ, 0x1, !UP1 ;  /* 0x00000001ff047887 */ /* 0x000fe8000c800000 */
[----:B------:R-:W-:Y:S01]  /*7c50*/  ULOP3.LUT UR51, UR51, UR4, URZ, 0x3c, !UPT ;  /* 0x0000000433337292 */ /* 0x000fe2000f8e3cff */
[----:B------:R-:W-:Y:S11]  /*7c60*/  @P0 BRA `(.L_x_127) ;  /* 0x0000000000040947 */ /* 0x000ff60003800000 */
[----:B------:R-:W-:Y:S04]  /*7c70*/  DEPBAR.LE SB0, 0x1 ;  /* 0x000080400000791a */ /* 0x000fe80000000000 */
.L_x_127:
[----:B------:R-:W-:Y:S05]  /*7c80*/  BSYNC.RECONVERGENT B0 ;  /* 0x0000000000007941 */ /* 0x000fea0003800200 */
.L_x_126:
[----:B------:R-:W-:Y:S01]  /*7c90*/  BAR.SYNC.DEFER_BLOCKING 0x1, 0x80 ;  /* 0x0042000000007b1d */ /* 0x000fe20000010000 */
[----:B------:R-:W-:Y:S01]  /*7ca0*/  UISETP.NE.AND UP0, UPT, UR50, -0x2, UPT ;  /* 0xfffffffe3200788c */ /* 0x000fe2000bf05270 */
[----:B------:R-:W-:Y:S08]  /*7cb0*/  IADD3 R45, PT, PT, R45, 0x1, RZ ;  /* 0x000000012d2d7810 */ /* 0x000ff00007ffe0ff */
[----:B------:R-:W-:Y:S05]  /*7cc0*/  BRA.U !UP0, `(.L_x_128) ;  /* 0x0000000108287547 */ /* 0x000fea000b800000 */
[----:B------:R-:W-:Y:S01]  /*7cd0*/  ISETP.NE.AND P0, PT, R109, RZ, PT ;  /* 0x000000ff6d00720c */ /* 0x000fe20003f05270 */
[----:B------:R-:W-:Y:S01]  /*7ce0*/  IMAD.U32 R2, RZ, RZ, UR49 ;  /* 0x00000031ff027e24 */ /* 0x000fe2000f8e00ff */
[----:B------:R-:W-:Y:S01]  /*7cf0*/  UIADD3 UR49, UPT, UPT, UR49, 0x1, URZ ;  /* 0x0000000131317890 */ /* 0x000fe2000fffe0ff */
[----:B-1----:R-:W-:Y:S03]  /*7d00*/  IMAD.U32 R0, RZ, RZ, UR37 ;  /* 0x00000025ff007e24 */ /* 0x002fe6000f8e00ff */
[----:B------:R-:W-:Y:S04]  /*7d10*/  UISETP.NE.AND UP0, UPT, UR49, 0x3, UPT ;  /* 0x000000033100788c */ /* 0x000fe8000bf05270 */
[----:B------:R-:W-:Y:S03]  /*7d20*/  USEL UR49, UR49, URZ, UP0 ;  /* 0x000000ff31317287 */ /* 0x000fe60008000000 */
[----:B------:R-:W-:Y:S05]  /*7d30*/  @P0 LEA R2, R2, UR48, 0x3 ;  /* 0x0000003002020c11 */ /* 0x000fea000f8e18ff */
[----:B------:R-:W-:Y:S05]  /*7d40*/  @P0 VIADD R2, R2, 0x68 ;  /* 0x0000006802020836 */ /* 0x000fea0000000000 */
[----:B------:R-:W-:Y:S04]  /*7d50*/  @P0 PRMT R0, R0, 0x654, R2 ;  /* 0x0000065400000816 */ /* 0x000fe80000000002 */
[----:B------:R2:W-:Y:S03]  /*7d60*/  @P0 SYNCS.ARRIVE.TRANS64.RED.A1T0 RZ, [R0+URZ], RZ ;  /* 0x000000ff00ff09a7 */ /* 0x0005e600081004ff */
.L_x_128:
[----:B------:R-:W-:Y:S01]  /*7d70*/  ISETP.NE.AND P2, PT, R105, RZ, PT ;  /* 0x000000ff6900720c */ /* 0x000fe20003f45270 */
[----:B------:R-:W-:Y:S01]  /*7d80*/  UIADD3 UR50, UPT, UPT, UR50, 0x2, URZ ;  /* 0x0000000232327890 */ /* 0x000fe2000fffe0ff */
[----:B------:R-:W-:Y:S01]  /*7d90*/  ISETP.NE.AND P0, PT, R108, 0x2, PT ;  /* 0x000000026c00780c */ /* 0x000fe20003f05270 */
[----:B------:R-:W-:Y:S01]  /*7da0*/  IMAD.IADD R15, R43, 0x1, R90 ;  /* 0x000000012b0f7824 */ /* 0x000fe200078e025a */
[----:B------:R-:W-:Y:S01]  /*7db0*/  ISETP.NE.AND P1, PT, R45, 0x4, PT ;  /* 0x000000042d00780c */ /* 0x000fe20003f25270 */
[----:B------:R-:W-:Y:S01]  /*7dc0*/  IMAD.IADD R14, R44, 0x1, R91 ;  /* 0x000000012c0e7824 */ /* 0x000fe200078e025b */
[----:B------:R-:W-:Y:S02]  /*7dd0*/  SEL R2, RZ, 0x1, P0 ;  /* 0x00000001ff027807 */ /* 0x000fe40000000000 */
[----:B-12---:R-:W-:Y:S02]  /*7de0*/  SEL R0, RZ, 0x1, P1 ;  /* 0x00000001ff007807 */ /* 0x006fe40000800000 */
[----:B------:R-:W-:Y:S02]  /*7df0*/  LOP3.LUT R100, R100, R2, RZ, 0x3c, !PT ;  /* 0x0000000264647212 */ /* 0x000fe400078e3cff */
[----:B------:R-:W-:Y:S02]  /*7e00*/  LOP3.LUT R101, R101, R0, RZ, 0x3c, !PT ;  /* 0x0000000065657212 */ /* 0x000fe400078e3cff */
[----:B------:R-:W-:Y:S02]  /*7e10*/  @P2 R2UR UR36, R99 ;  /* 0x00000000632422ca */ /* 0x000fe400000e0000 */
[----:B------:R-:W-:Y:S02]  /*7e20*/  SEL R108, R108, RZ, P0 ;  /* 0x000000ff6c6c7207 */ /* 0x000fe40000000000 */
[----:B------:R-:W-:Y:S01]  /*7e30*/  SEL R45, R45, RZ, P1 ;  /* 0x000000ff2d2d7207 */ /* 0x000fe20000800000 */
[----:B------:R-:W-:Y:S10]  /*7e40*/  @P2 BRA `(.L_x_129) ;  /* 0xffffffd800082947 */ /* 0x000ff4000383ffff */
[----:B------:R-:W-:-:S09]  /*7e50*/  UISETP.NE.AND UP0, UPT, UR53, URZ, UPT ;  /* 0x000000ff3500728c */ /* 0x000fd2000bf05270 */
[----:B------:R-:W-:Y:S05]  /*7e60*/  BRA.U !UP0, `(.L_x_130) ;  /* 0x0000000108487547 */ /* 0x000fea000b800000 */
[----:B------:R-:W1:Y:S02]  /*7e70*/  LDCU.64 UR4, c[0x0][0x890] ;  /* 0x00011200ff0477ac */ /* 0x000e640008000a00 */
[----:B-1----:R-:W-:-:S04]  /*7e80*/  UISETP.NE.U32.AND UP0, UPT, UR4, URZ, UPT ;  /* 0x000000ff0400728c */ /* 0x002fc8000bf05070 */
[----:B------:R-:W-:-:S09]  /*7e90*/  UISETP.NE.AND.EX UP0, UPT, UR5, URZ, UPT, UP0 ;  /* 0x000000ff0500728c */ /* 0x000fd2000bf05300 */
[----:B------:R-:W-:Y:S05]  /*7ea0*/  BRA.U UP0, `(.L_x_131) ;  /* 0x00000001000c7547 */ /* 0x000fea000b800000 */
[----:B------:R-:W-:-:S13]  /*7eb0*/  FSETP.NEU.AND P0, PT, R49, RZ, PT ;  /* 0x000000ff3100720b */ /* 0x000fda0003f0d000 */
[----:B------:R-:W-:Y:S05]  /*7ec0*/  @!P0 EXIT ;  /* 0x000000000000894d */ /* 0x000fea0003800000 */
[----:B------:R-:W-:Y:S05]  /*7ed0*/  BRA `(.L_x_130) ;  /* 0x00000000002c7947 */ /* 0x000fea0003800000 */
.L_x_131:
[----:B------:R-:W-:Y:S01]  /*7ee0*/  ISETP.NE.AND P0, PT, R107, RZ, PT ;  /* 0x000000ff6b00720c */ /* 0x000fe20003f05270 */
[----:B------:R-:W-:-:S12]  /*7ef0*/  BSSY.RECONVERGENT B0, `(.L_x_130) ;  /* 0x0000009000007945 */ /* 0x000fd80003800200 */
[----:B------:R-:W-:Y:S05]  /*7f00*/  @P0 BRA `(.L_x_132) ;  /* 0x0000000000140947 */ /* 0x000fea0003800000 */
[----:B------:R-:W1:Y:S02]  /*7f10*/  LDCU.64 UR4, c[0x0][0x888] ;  /* 0x00011100ff0477ac */ /* 0x000e640008000a00 */
[----:B-1----:R-:W-:-:S04]  /*7f20*/  ISETP.NE.U32.AND P0, PT, RZ, UR4, PT ;  /* 0x00000004ff007c0c */ /* 0x002fc8000bf05070 */
[----:B------:R-:W-:-:S13]  /*7f30*/  ISETP.NE.AND.EX P0, PT, RZ, UR5, PT, P0 ;  /* 0x00000005ff007c0c */ /* 0x000fda000bf05300 */
[----:B------:R-:W-:Y:S05]  /*7f40*/  @!P0 EXIT ;  /* 0x000000000000894d */ /* 0x000fea0003800000 */
[----:B------:R-:W-:Y:S05]  /*7f50*/  BRA `(.L_x_133) ;  /* 0x0000000000087947 */ /* 0x000fea0003800000 */
.L_x_132:
[----:B------:R-:W-:-:S13]  /*7f60*/  FSETP.NEU.AND P0, PT, R49, RZ, PT ;  /* 0x000000ff3100720b */ /* 0x000fda0003f0d000 */
[----:B------:R-:W-:Y:S05]  /*7f70*/  @!P0 EXIT ;  /* 0x000000000000894d */ /* 0x000fea0003800000 */
.L_x_133:
[----:B------:R-:W-:Y:S05]  /*7f80*/  BSYNC.RECONVERGENT B0 ;  /* 0x0000000000007941 */ /* 0x000fea0003800200 */
.L_x_130:
[----:B------:R-:W-:Y:S01]  /*7f90*/  ULEA UR4, UR49, UR48, 0x3 ;  /* 0x0000003031047291 */ /* 0x000fe2000f8e18ff */
[----:B------:R-:W-:-:S04]  /*7fa0*/  DEPBAR.LE SB0, 0x0 ;  /* 0x000080000000791a */ /* 0x000fc80000000000 */
[----:B------:R-:W-:-:S04]  /*7fb0*/  UIADD3 UR4, UPT, UPT, UR4, 0x68, URZ ;  /* 0x0000006804047890 */ /* 0x000fc8000fffe0ff */
[----:B------:R-:W-:-:S09]  /*7fc0*/  UPRMT UR4, UR37, 0x654, UR4 ;  /* 0x0000065425047896 */ /* 0x000fd20008000004 */
[----:B------:R-:W-:Y:S01]  /*7fd0*/  SYNCS.ARRIVE.TRANS64.RED.A1T0 RZ, [UR4], RZ ;  /* 0x000000ffffff79a7 */ /* 0x000fe20008100404 */
[----:B------:R-:W-:Y:S05]  /*7fe0*/  EXIT ;  /* 0x000000000000794d */ /* 0x000fea0003800000 */
.L_x_24:
[----:B--2---:R2:W4:Y:S02]  /*7ff0*/  SYNCS.PHASECHK.TRANS64.TRYWAIT P0, [R2+URZ+0x100], R3 ;  /* 0x00010003020075a7 */ /* 0x00452400080011ff */
[----:B----4-:R-:W-:Y:S05]  /*8000*/  @!P0 NANOSLEEP.SYNCS 0x989680 ;  /* 0x009896800000895d */ /* 0x010fea0003900000 */
[----:B------:R-:W4:Y:S02]  /*8010*/  @!P0 SYNCS.PHASECHK.TRANS64 P0, [R2+URZ+0x100], R3 ;  /* 0x00010003020085a7 */ /* 0x000f2400080010ff */
[----:B----4-:R-:W-:Y:S05]  /*8020*/  @!P0 BRA `(.L_x_24) ;  /* 0xfffffffc00f08947 */ /* 0x010fea000383ffff */
[----:B------:R-:W-:Y:S05]  /*8030*/  BRA `(.L_x_134) ;  /* 0xffffff9400f47947 */ /* 0x000fea000383ffff */
.L_x_27:
[----:B------:R-:W-:-:S07]  /*8040*/  MOV R2, UR33 ;  /* 0x0000002100027c02 */ /* 0x000fce0008000f00 */
.L_x_135:
[----:B-1----:R1:W2:Y:S02]  /*8050*/  SYNCS.PHASECHK.TRANS64.TRYWAIT P0, [R2+URZ+0x28], R4 ;  /* 0x00002804020075a7 */ /* 0x0022a400080011ff */
[----:B--2---:R-:W-:Y:S05]  /*8060*/  @!P0 NANOSLEEP.SYNCS 0x989680 ;  /* 0x009896800000895d */ /* 0x004fea0003900000 */
[----:B------:R-:W2:Y:S02]  /*8070*/  @!P0 SYNCS.PHASECHK.TRANS64 P0, [R2+URZ+0x28], R4 ;  /* 0x00002804020085a7 */ /* 0x000ea400080010ff */
[----:B--2---:R-:W-:Y:S05]  /*8080*/  @!P0 BRA `(.L_x_135) ;  /* 0xfffffffc00f08947 */ /* 0x004fea000383ffff */
[----:B------:R-:W-:Y:S05]  /*8090*/  BRA `(.L_x_26) ;  /* 0xffffff98005c7947 */ /* 0x000fea000383ffff */
.L_x_34:
[----:B-1----:R-:W-:-:S07]  /*80a0*/  MOV R2, UR33 ;  /* 0x0000002100027c02 */ /* 0x002fce0008000f00 */
.L_x_136:
[----:B-1----:R1:W2:Y:S02]  /*80b0*/  SYNCS.PHASECHK.TRANS64.TRYWAIT P0, [R2+URZ+0x28], R4 ;  /* 0x00002804020075a7 */ /* 0x0022a400080011ff */
[----:B--2---:R-:W-:Y:S05]  /*80c0*/  @!P0 NANOSLEEP.SYNCS 0x989680 ;  /* 0x009896800000895d */ /* 0x004fea0003900000 */
[----:B------:R-:W2:Y:S02]  /*80d0*/  @!P0 SYNCS.PHASECHK.TRANS64 P0, [R2+URZ+0x28], R4 ;  /* 0x00002804020085a7 */ /* 0x000ea400080010ff */
[----:B--2---:R-:W-:Y:S05]  /*80e0*/  @!P0 BRA `(.L_x_136) ;  /* 0xfffffffc00f08947 */ /* 0x004fea000383ffff */
[----:B------:R-:W-:Y:S05]  /*80f0*/  BRA `(.L_x_33) ;  /* 0xffffff9c00487947 */ /* 0x000fea000383ffff */
.L_x_39:
[----:B-1----:R1:W2:Y:S02]  /*8100*/  SYNCS.PHASECHK.TRANS64.TRYWAIT P0, [R2+URZ+0x90], R3 ;  /* 0x00009003020075a7 */ /* 0x0022a400080011ff */
[----:B--2---:R-:W-:Y:S05]  /*8110*/  @!P0 NANOSLEEP.SYNCS 0x989680 ;  /* 0x009896800000895d */ /* 0x004fea0003900000 */
[----:B------:R-:W2:Y:S02]  /*8120*/  @!P0 SYNCS.PHASECHK.TRANS64 P0, [R2+URZ+0x90], R3 ;  /* 0x00009003020085a7 */ /* 0x000ea400080010ff */
[----:B--2---:R-:W-:Y:S05]  /*8130*/  @!P0 BRA `(.L_x_39) ;  /* 0xfffffffc00f08947 */ /* 0x004fea000383ffff */
[----:B------:R-:W-:Y:S05]  /*8140*/  BRA `(.L_x_137) ;  /* 0xffffffa000147947 */ /* 0x000fea000383ffff */
.L_x_43:
[----:B---3--:R-:W-:-:S07]  /*8150*/  MOV R0, UR5 ;  /* 0x0000000500007c02 */ /* 0x008fce0008000f00 */
.L_x_138:
[----:B-1----:R1:W2:Y:S02]  /*8160*/  SYNCS.PHASECHK.TRANS64.TRYWAIT P0, [R0+URZ], R2 ;  /* 0x00000002000075a7 */ /* 0x0022a400080011ff */
[----:B--2---:R-:W-:Y:S05]  /*8170*/  @!P0 NANOSLEEP.SYNCS 0x989680 ;  /* 0x009896800000895d */ /* 0x004fea0003900000 */
[----:B------:R-:W2:Y:S02]  /*8180*/  @!P0 SYNCS.PHASECHK.TRANS64 P0, [R0+URZ], R2 ;  /* 0x00000002000085a7 */ /* 0x000ea400080010ff */
[----:B--2---:R-:W-:Y:S05]  /*8190*/  @!P0 BRA `(.L_x_138) ;  /* 0xfffffffc00f08947 */ /* 0x004fea000383ffff */
[----:B------:R-:W-:Y:S05]  /*81a0*/  BRA `(.L_x_139) ;  /* 0xffffffa400847947 */ /* 0x000fea000383ffff */
.L_x_44:
[----:B---3--:R-:W-:-:S07]  /*81b0*/  MOV R0, UR5 ;  /* 0x0000000500007c02 */ /* 0x008fce0008000f00 */
.L_x_140:
[----:B-1----:R1:W2:Y:S02]  /*81c0*/  SYNCS.PHASECHK.TRANS64.TRYWAIT P0, [R0+URZ], R3 ;  /* 0x00000003000075a7 */ /* 0x0022a400080011ff */
[----:B--2---:R-:W-:Y:S05]  /*81d0*/  @!P0 NANOSLEEP.SYNCS 0x989680 ;  /* 0x009896800000895d */ /* 0x004fea0003900000 */
[----:B------:R-:W2:Y:S02]  /*81e0*/  @!P0 SYNCS.PHASECHK.TRANS64 P0, [R0+URZ], R3 ;  /* 0x00000003000085a7 */ /* 0x000ea400080010ff */
[----:B--2---:R-:W-:Y:S05]  /*81f0*/  @!P0 BRA `(.L_x_140) ;  /* 0xfffffffc00f08947 */ /* 0x004fea000383ffff */
[----:B------:R-:W-:Y:S05]  /*8200*/  BRA `(.L_x_141) ;  /* 0xffffffa400907947 */ /* 0x000fea000383ffff */
.L_x_45:
[----:B---3--:R-:W-:-:S07]  /*8210*/  MOV R0, UR5 ;  /* 0x0000000500007c02 */ /* 0x008fce0008000f00 */
.L_x_142:
[----:B-1----:R1:W2:Y:S02]  /*8220*/  SYNCS.PHASECHK.TRANS64.TRYWAIT P0, [R0+URZ], R3 ;  /* 0x00000003000075a7 */ /* 0x0022a400080011ff */
[----:B--2---:R-:W-:Y:S05]  /*8230*/  @!P0 NANOSLEEP.SYNCS 0x989680 ;  /* 0x009896800000895d */ /* 0x004fea0003900000 */
[----:B------:R-:W2:Y:S02]  /*8240*/  @!P0 SYNCS.PHASECHK.TRANS64 P0, [R0+URZ], R3 ;  /* 0x00000003000085a7 */ /* 0x000ea400080010ff */
[----:B--2---:R-:W-:Y:S05]  /*8250*/  @!P0 BRA `(.L_x_142) ;  /* 0xfffffffc00f08947 */ /* 0x004fea000383ffff */
[----:B------:R-:W-:Y:S05]  /*8260*/  BRA `(.L_x_143) ;  /* 0xffffffa4009c7947 */ /* 0x000fea000383ffff */
.L_x_46:
[----:B---3--:R-:W-:-:S07]  /*8270*/  MOV R0, UR5 ;  /* 0x0000000500007c02 */ /* 0x008fce0008000f00 */
.L_x_144:
[----:B-1----:R1:W2:Y:S02]  /*8280*/  SYNCS.PHASECHK.TRANS64.TRYWAIT P0, [R0+URZ], R3 ;  /* 0x00000003000075a7 */ /* 0x0022a400080011ff */
[----:B--2---:R-:W-:Y:S05]  /*8290*/  @!P0 NANOSLEEP.SYNCS 0x989680 ;  /* 0x009896800000895d */ /* 0x004fea0003900000 */
[----:B------:R-:W2:Y:S02]  /*82a0*/  @!P0 SYNCS.PHASECHK.TRANS64 P0, [R0+URZ], R3 ;  /* 0x00000003000085a7 */ /* 0x000ea400080010ff */
[----:B--2---:R-:W-:Y:S05]  /*82b0*/  @!P0 BRA `(.L_x_144) ;  /* 0xfffffffc00f08947 */ /* 0x004fea000383ffff */
[----:B------:R-:W-:Y:S05]  /*82c0*/  BRA `(.L_x_145) ;  /* 0xffffffa400a87947 */ /* 0x000fea000383ffff */
.L_x_49:
[----:B-1----:R1:W2:Y:S02]  /*82d0*/  SYNCS.PHASECHK.TRANS64.TRYWAIT P0, [R0+URZ+0xf0], R4 ;  /* 0x0000f004000075a7 */ /* 0x0022a400080011ff */
[----:B--2---:R-:W-:Y:S05]  /*82e0*/  @!P0 NANOSLEEP.SYNCS 0x989680 ;  /* 0x009896800000895d */ /* 0x004fea0003900000 */
[----:B------:R-:W2:Y:S02]  /*82f0*/  @!P0 SYNCS.PHASECHK.TRANS64 P0, [R0+URZ+0xf0], R4 ;  /* 0x0000f004000085a7 */ /* 0x000ea400080010ff */
[----:B--2---:R-:W-:Y:S05]  /*8300*/  @!P0 BRA `(.L_x_49) ;  /* 0xfffffffc00f08947 */ /* 0x004fea000383ffff */
[----:B------:R-:W-:Y:S05]  /*8310*/  BRA `(.L_x_146) ;  /* 0xffffffa800087947 */ /* 0x000fea000383ffff */
.L_x_50:
[----:B------:R-:W-:-:S07]  /*8320*/  MOV R0, UR5 ;  /* 0x0000000500007c02 */ /* 0x000fce0008000f00 */
.L_x_147:
[----:B-1----:R1:W2:Y:S02]  /*8330*/  SYNCS.PHASECHK.TRANS64.TRYWAIT P0, [R0+URZ+0xa0], R5 ;  /* 0x0000a005000075a7 */ /* 0x0022a400080011ff */
[----:B--2---:R-:W-:Y:S05]  /*8340*/  @!P0 NANOSLEEP.SYNCS 0x989680 ;  /* 0x009896800000895d */ /* 0x004fea0003900000 */
[----:B------:R-:W2:Y:S02]  /*8350*/  @!P0 SYNCS.PHASECHK.TRANS64 P0, [R0+URZ+0xa0], R5 ;  /* 0x0000a005000085a7 */ /* 0x000ea400080010ff */
[----:B--2---:R-:W-:Y:S05]  /*8360*/  @!P0 BRA `(.L_x_147) ;  /* 0xfffffffc00f08947 */ /* 0x004fea000383ffff */
[----:B------:R-:W-:Y:S05]  /*8370*/  BRA `(.L_x_148) ;  /* 0xffffffa800187947 */ /* 0x000fea000383ffff */
.L_x_51:
[----:B-1----:R1:W2:Y:S02]  /*8380*/  SYNCS.PHASECHK.TRANS64.TRYWAIT P1, [R0+URZ+0x90], R4 ;  /* 0x00009004000075a7 */ /* 0x0022a400080211ff */
[----:B--2---:R-:W-:Y:S05]  /*8390*/  @!P1 NANOSLEEP.SYNCS 0x989680 ;  /* 0x009896800000995d */ /* 0x004fea0003900000 */
[----:B------:R-:W2:Y:S02]  /*83a0*/  @!P1 SYNCS.PHASECHK.TRANS64 P1, [R0+URZ+0x90], R4 ;  /* 0x00009004000095a7 */ /* 0x000ea400080210ff */
[----:B--2---:R-:W-:Y:S05]  /*83b0*/  @!P1 BRA `(.L_x_51) ;  /* 0xfffffffc00f09947 */ /* 0x004fea000383ffff */
[----:B------:R-:W-:Y:S05]  /*83c0*/  BRA `(.L_x_149) ;  /* 0xffffffa800487947 */ /* 0x000fea000383ffff */
.L_x_54:
[----:B------:R-:W-:-:S07]  /*83d0*/  MOV R0, UR5 ;  /* 0x0000000500007c02 */ /* 0x000fce0008000f00 */
.L_x_150:
[----:B-1----:R1:W2:Y:S02]  /*83e0*/  SYNCS.PHASECHK.TRANS64.TRYWAIT P0, [R0+URZ+0xa0], R2 ;  /* 0x0000a002000075a7 */ /* 0x0022a400080011ff */
[----:B--2---:R-:W-:Y:S05]  /*83f0*/  @!P0 NANOSLEEP.SYNCS 0x989680 ;  /* 0x009896800000895d */ /* 0x004fea0003900000 */
[----:B------:R-:W2:Y:S02]  /*8400*/  @!P0 SYNCS.PHASECHK.TRANS64 P0, [R0+URZ+0xa0], R2 ;  /* 0x0000a002000085a7 */ /* 0x000ea400080010ff */
[----:B--2---:R-:W-:Y:S05]  /*8410*/  @!P0 BRA `(.L_x_150) ;  /* 0xfffffffc00f08947 */ /* 0x004fea000383ffff */
[----:B------:R-:W-:Y:S05]  /*8420*/  BRA `(.L_x_53) ;  /* 0xffffffa8009c7947 */ /* 0x000fea000383ffff */
.L_x_63:
[----:B-1----:R-:W-:-:S04]  /*8430*/  MOV R4, UR6 ;  /* 0x0000000600047c02 */ /* 0x002fc80008000f00 */
[----:B------:R1:W2:Y:S03]  /*8440*/  SYNCS.PHASECHK.TRANS64.TRYWAIT P0, [R4+URZ+0x8], R5 ;  /* 0x00000805040075a7 */ /* 0x0002a600080011ff */
[----:B--2---:R-:W-:Y:S05]  /*8450*/  @!P0 NANOSLEEP.SYNCS 0x989680 ;  /* 0x009896800000895d */ /* 0x004fea0003900000 */
[----:B------:R-:W2:Y:S02]  /*8460*/  @!P0 SYNCS.PHASECHK.TRANS64 P0, [R4+URZ+0x8], R5 ;  /* 0x00000805040085a7 */ /* 0x000ea400080010ff */
[----:B--2---:R-:W-:Y:S05]  /*8470*/  @!P0 BRA `(.L_x_63) ;  /* 0xfffffffc00ec8947 */ /* 0x004fea000383ffff */
[----:B------:R-:W-:Y:S05]  /*8480*/  BRA `(.L_x_62) ;  /* 0xffffffac00507947 */ /* 0x000fea000383ffff */
.L_x_65:
[----:B------:R-:W-:Y:S01]  /*8490*/  BSSY B0, `(.L_x_151) ;  /* 0x0000006000007945 */ /* 0x000fe20003800000 */
[----:B------:R-:W-:-:S07]  /*84a0*/  MOV R15, 0xffffffff ;  /* 0xffffffff000f7802 */ /* 0x000fce0000000f00 */
[----:B-1---5:R-:W-:Y:S05]  /*84b0*/  WARPSYNC.COLLECTIVE R15, `(.L_x_152) ;  /* 0x000000000f0c7348 */ /* 0x022fea0003c00000 */
[----:B------:R-:W-:Y:S02]  /*84c0*/  ELECT P6, UR79, PT ;  /* 0x00000000004f782f */ /* 0x000fe400038c0000 */
[----:B------:R-:W-:Y:S01]  /*84d0*/  MOV R14, UR79 ;  /* 0x0000004f000e7c02 */ /* 0x000fe20008000f00 */
[----:B-1---5:R-:W-:Y:S10]  /*84e0*/  ENDCOLLECTIVE ;  /* 0x000000000000791b */ /* 0x022ff40003800000 */
.L_x_152:
[----:B------:R-:W-:Y:S05]  /*84f0*/  BSYNC B0 ;  /* 0x0000000000007941 */ /* 0x000fea0003800000 */
.L_x_151:
[----:B------:R-:W-:Y:S05]  /*8500*/  BRA `(.L_x_153) ;  /* 0xffffffac00807947 */ /* 0x000fea000383ffff */
.L_x_67:
[----:B-1----:R-:W-:-:S04]  /*8510*/  MOV R2, UR6 ;  /* 0x0000000600027c02 */ /* 0x002fc80008000f00 */
[----:B------:R1:W2:Y:S03]  /*8520*/  SYNCS.PHASECHK.TRANS64.TRYWAIT P0, [R2+URZ+0x8], R3 ;  /* 0x00000803020075a7 */ /* 0x0002a600080011ff */
[----:B--2---:R-:W-:Y:S05]  /*8530*/  @!P0 NANOSLEEP.SYNCS 0x989680 ;  /* 0x009896800000895d */ /* 0x004fea0003900000 */
[----:B------:R-:W2:Y:S02]  /*8540*/  @!P0 SYNCS.PHASECHK.TRANS64 P0, [R2+URZ+0x8], R3 ;  /* 0x00000803020085a7 */ /* 0x000ea400080010ff */
[----:B--2---:R-:W-:Y:S05]  /*8550*/  @!P0 BRA `(.L_x_67) ;  /* 0xfffffffc00ec8947 */ /* 0x004fea000383ffff */
[----:B------:R-:W-:Y:S05]  /*8560*/  BRA `(.L_x_66) ;  /* 0xffffffac00847947 */ /* 0x000fea000383ffff */
.L_x_68:
[----:B-1----:R1:W2:Y:S02]  /*8570*/  SYNCS.PHASECHK.TRANS64.TRYWAIT P0, [R0+URZ+0x90], R4 ;  /* 0x00009004000075a7 */ /* 0x0022a400080011ff */
[----:B--2---:R-:W-:Y:S05]  /*8580*/  @!P0 NANOSLEEP.SYNCS 0x989680 ;  /* 0x009896800000895d */ /* 0x004fea0003900000 */
[----:B------:R-:W2:Y:S02]  /*8590*/  @!P0 SYNCS.PHASECHK.TRANS64 P0, [R0+URZ+0x90], R4 ;  /* 0x00009004000085a7 */ /* 0x000ea400080010ff */
[----:B--2---:R-:W-:Y:S05]  /*85a0*/  @!P0 BRA `(.L_x_68) ;  /* 0xfffffffc00f08947 */ /* 0x004fea000383ffff */
[----:B------:R-:W-:Y:S05]  /*85b0*/  BRA `(.L_x_154) ;  /* 0xffffffb000907947 */ /* 0x000fea000383ffff */
.L_x_70:
[----:B------:R-:W-:-:S07]  /*85c0*/  MOV R0, UR8 ;  /* 0x0000000800007c02 */ /* 0x000fce0008000f00 */
.L_x_155:
[----:B-1----:R1:W2:Y:S02]  /*85d0*/  SYNCS.PHASECHK.TRANS64.TRYWAIT P0, [R0+URZ+0xd0], R4 ;  /* 0x0000d004000075a7 */ /* 0x0022a400080011ff */
[----:B--2---:R-:W-:Y:S05]  /*85e0*/  @!P0 NANOSLEEP.SYNCS 0x989680 ;  /* 0x009896800000895d */ /* 0x004fea0003900000 */
[----:B------:R-:W2:Y:S02]  /*85f0*/  @!P0 SYNCS.PHASECHK.TRANS64 P0, [R0+URZ+0xd0], R4 ;  /* 0x0000d004000085a7 */ /* 0x000ea400080010ff */
[----:B--2---:R-:W-:Y:S05]  /*8600*/  @!P0 BRA `(.L_x_155) ;  /* 0xfffffffc00f08947 */ /* 0x004fea000383ffff */
[----:B------:R-:W-:Y:S05]  /*8610*/  BRA `(.L_x_156) ;  /* 0xffffffb000dc7947 */ /* 0x000fea000383ffff */
.L_x_73:
[----:B------:R-:W-:Y:S07]  /*8620*/  MOV R0, UR14 ;  /* 0x0000000e00007c02 */ /* 0x000fee0008000f00 */
.L_x_157:
[----:B-1----:R1:W2:Y:S02]  /*8630*/  SYNCS.PHASECHK.TRANS64.TRYWAIT P0, [R0+URZ], R4 ;  /* 0x00000004000075a7 */ /* 0x0022a400080011ff */
[----:B--2---:R-:W-:Y:S05]  /*8640*/  @!P0 NANOSLEEP.SYNCS 0x989680 ;  /* 0x009896800000895d */ /* 0x004fea0003900000 */
[----:B------:R-:W2:Y:S02]  /*8650*/  @!P0 SYNCS.PHASECHK.TRANS64 P0, [R0+URZ], R4 ;  /* 0x00000004000085a7 */ /* 0x000ea400080010ff */
[----:B--2---:R-:W-:Y:S05]  /*8660*/  @!P0 BRA `(.L_x_157) ;  /* 0xfffffffc00f08947 */ /* 0x004fea000383ffff */
[----:B------:R-:W-:Y:S05]  /*8670*/  BRA `(.L_x_72) ;  /* 0xffffffb000f07947 */ /* 0x000fea000383ffff */
.L_x_77:
[----:B-1----:R-:W-:-:S07]  /*8680*/  MOV R0, UR8 ;  /* 0x0000000800007c02 */ /* 0x002fce0008000f00 */
.L_x_158:
[----:B-1----:R1:W2:Y:S02]  /*8690*/  SYNCS.PHASECHK.TRANS64.TRYWAIT P0, [R0+URZ], R2 ;  /* 0x00000002000075a7 */ /* 0x0022a400080011ff */
[----:B--2---:R-:W-:Y:S05]  /*86a0*/  @!P0 NANOSLEEP.SYNCS 0x989680 ;  /* 0x009896800000895d */ /* 0x004fea0003900000 */
[----:B------:R-:W2:Y:S02]  /*86b0*/  @!P0 SYNCS.PHASECHK.TRANS64 P0, [R0+URZ], R2 ;  /* 0x00000002000085a7 */ /* 0x000ea400080010ff */
[----:B--2---:R-:W-:Y:S05]  /*86c0*/  @!P0 BRA `(.L_x_158) ;  /* 0xfffffffc00f08947 */ /* 0x004fea000383ffff */
[----:B------:R-:W-:Y:S05]  /*86d0*/  BRA `(.L_x_159) ;  /* 0xffffffb800347947 */ /* 0x000fea000383ffff */
.L_x_78:
[----:B------:R-:W-:-:S07]  /*86e0*/  MOV R0, UR8 ;  /* 0x0000000800007c02 */ /* 0x000fce0008000f00 */
.L_x_160:
[----:B-1----:R1:W2:Y:S02]  /*86f0*/  SYNCS.PHASECHK.TRANS64.TRYWAIT P0, [R0+URZ], R3 ;  /* 0x00000003000075a7 */ /* 0x0022a400080011ff */
[----:B--2---:R-:W-:Y:S05]  /*8700*/  @!P0 NANOSLEEP.SYNCS 0x989680 ;  /* 0x009896800000895d */ /* 0x004fea0003900000 */
[----:B------:R-:W2:Y:S02]  /*8710*/  @!P0 SYNCS.PHASECHK.TRANS64 P0, [R0+URZ], R3 ;  /* 0x00000003000085a7 */ /* 0x000ea400080010ff */
[----:B--2---:R-:W-:Y:S05]  /*8720*/  @!P0 BRA `(.L_x_160) ;  /* 0xfffffffc00f08947 */ /* 0x004fea000383ffff */
[----:B------:R-:W-:Y:S05]  /*8730*/  BRA `(.L_x_161) ;  /* 0xffffffb800407947 */ /* 0x000fea000383ffff */
.L_x_79:
[----:B------:R-:W-:-:S07]  /*8740*/  MOV R0, UR8 ;  /* 0x0000000800007c02 */ /* 0x000fce0008000f00 */
.L_x_162:
[----:B-1----:R1:W2:Y:S02]  /*8750*/  SYNCS.PHASECHK.TRANS64.TRYWAIT P0, [R0+URZ], R3 ;  /* 0x00000003000075a7 */ /* 0x0022a400080011ff */
[----:B--2---:R-:W-:Y:S05]  /*8760*/  @!P0 NANOSLEEP.SYNCS 0x989680 ;  /* 0x009896800000895d */ /* 0x004fea0003900000 */
[----:B------:R-:W2:Y:S02]  /*8770*/  @!P0 SYNCS.PHASECHK.TRANS64 P0, [R0+URZ], R3 ;  /* 0x00000003000085a7 */ /* 0x000ea400080010ff */
[----:B--2---:R-:W-:Y:S05]  /*8780*/  @!P0 BRA `(.L_x_162) ;  /* 0xfffffffc00f08947 */ /* 0x004fea000383ffff */
[----:B------:R-:W-:Y:S05]  /*8790*/  BRA `(.L_x_163) ;  /* 0xffffffb8004c7947 */ /* 0x000fea000383ffff */
.L_x_82:
[----:B------:R-:W-:-:S07]  /*87a0*/  MOV R0, UR7 ;  /* 0x0000000700007c02 */ /* 0x000fce0008000f00 */
.L_x_164:
[----:B-1----:R1:W2:Y:S02]  /*87b0*/  SYNCS.PHASECHK.TRANS64.TRYWAIT P1, [R0+URZ+0x110], R2 ;  /* 0x00011002000075a7 */ /* 0x0022a400080211ff */
[----:B--2---:R-:W-:Y:S05]  /*87c0*/  @!P1 NANOSLEEP.SYNCS 0x989680 ;  /* 0x009896800000995d */ /* 0x004fea0003900000 */
[----:B------:R-:W2:Y:S02]  /*87d0*/  @!P1 SYNCS.PHASECHK.TRANS64 P1, [R0+URZ+0x110], R2 ;  /* 0x00011002000095a7 */ /* 0x000ea400080210ff */
[----:B--2---:R-:W-:Y:S05]  /*87e0*/  @!P1 BRA `(.L_x_164) ;  /* 0xfffffffc00f09947 */ /* 0x004fea000383ffff */
[----:B------:R-:W-:Y:S05]  /*87f0*/  BRA `(.L_x_165) ;  /* 0xffffffb800987947 */ /* 0x000fea000383ffff */
.L_x_87:
[----:B--2---:R2:W4:Y:S02]  /*8800*/  SYNCS.PHASECHK.TRANS64.TRYWAIT P0, [R0+URZ+0x90], R2 ;  /* 0x00009002000075a7 */ /* 0x00452400080011ff */
[----:B----4-:R-:W-:Y:S05]  /*8810*/  @!P0 NANOSLEEP.SYNCS 0x989680 ;  /* 0x009896800000895d */ /* 0x010fea0003900000 */
[----:B------:R-:W4:Y:S02]  /*8820*/  @!P0 SYNCS.PHASECHK.TRANS64 P0, [R0+URZ+0x90], R2 ;  /* 0x00009002000085a7 */ /* 0x000f2400080010ff */
[----:B----4-:R-:W-:Y:S05]  /*8830*/  @!P0 BRA `(.L_x_87) ;  /* 0xfffffffc00f08947 */ /* 0x010fea000383ffff */
[----:B------:R-:W-:Y:S05]  /*8840*/  BRA `(.L_x_166) ;  /* 0xffffffbc009c7947 */ /* 0x000fea000383ffff */
.L_x_90:
[----:B------:R-:W-:Y:S07]  /*8850*/  MOV R0, UR6 ;  /* 0x0000000600007c02 */ /* 0x000fee0008000f00 */
.L_x_167:
[----:B--2---:R2:W4:Y:S02]  /*8860*/  SYNCS.PHASECHK.TRANS64.TRYWAIT P0, [R0+URZ+0x88], R2 ;  /* 0x00008802000075a7 */ /* 0x00452400080011ff */
[----:B----4-:R-:W-:Y:S05]  /*8870*/  @!P0 NANOSLEEP.SYNCS 0x989680 ;  /* 0x009896800000895d */ /* 0x010fea0003900000 */
[----:B------:R-:W4:Y:S02]  /*8880*/  @!P0 SYNCS.PHASECHK.TRANS64 P0, [R0+URZ+0x88], R2 ;  /* 0x00008802000085a7 */ /* 0x000f2400080010ff */
[----:B----4-:R-:W-:Y:S05]  /*8890*/  @!P0 BRA `(.L_x_167) ;  /* 0xfffffffc00f08947 */ /* 0x010fea000383ffff */
[----:B------:R-:W-:Y:S05]  /*88a0*/  BRA `(.L_x_89) ;  /* 0xffffffc0007c7947 */ /* 0x000fea000383ffff */
.L_x_93:
[----:B------:R-:W-:Y:S07]  /*88b0*/  MOV R0, UR15 ;  /* 0x0000000f00007c02 */ /* 0x000fee0008000f00 */
.L_x_168:
[----:B-1----:R1:W2:Y:S02]  /*88c0*/  SYNCS.PHASECHK.TRANS64.TRYWAIT P0, [R0+URZ+0x68], R9 ;  /* 0x00006809000075a7 */ /* 0x0022a400080011ff */
[----:B--2---:R-:W-:Y:S05]  /*88d0*/  @!P0 NANOSLEEP.SYNCS 0x989680 ;  /* 0x009896800000895d */ /* 0x004fea0003900000 */
[----:B------:R-:W2:Y:S02]  /*88e0*/  @!P0 SYNCS.PHASECHK.TRANS64 P0, [R0+URZ+0x68], R9 ;  /* 0x00006809000085a7 */ /* 0x000ea400080010ff */
[----:B--2---:R-:W-:Y:S05]  /*88f0*/  @!P0 BRA `(.L_x_168) ;  /* 0xfffffffc00f08947 */ /* 0x004fea000383ffff */
[----:B------:R-:W-:Y:S05]  /*8900*/  BRA `(.L_x_169) ;  /* 0xffffffc000f47947 */ /* 0x000fea000383ffff */
.L_x_94:
[----:B------:R-:W-:Y:S07]  /*8910*/  MOV R0, UR13 ;  /* 0x0000000d00007c02 */ /* 0x000fee0008000f00 */
.L_x_170:
[----:B-1----:R1:W2:Y:S02]  /*8920*/  SYNCS.PHASECHK.TRANS64.TRYWAIT P0, [R0+URZ+0x68], R14 ;  /* 0x0000680e000075a7 */ /* 0x0022a400080011ff */
[----:B--2---:R-:W-:Y:S05]  /*8930*/  @!P0 NANOSLEEP.SYNCS 0x989680 ;  /* 0x009896800000895d */ /* 0x004fea0003900000 */
[----:B------:R-:W2:Y:S02]  /*8940*/  @!P0 SYNCS.PHASECHK.TRANS64 P0, [R0+URZ+0x68], R14 ;  /* 0x0000680e000085a7 */ /* 0x000ea400080010ff */
[----:B--2---:R-:W-:Y:S05]  /*8950*/  @!P0 BRA `(.L_x_170) ;  /* 0xfffffffc00f08947 */ /* 0x004fea000383ffff */
[----:B------:R-:W-:Y:S05]  /*8960*/  BRA `(.L_x_171) ;  /* 0xffffffc400947947 */ /* 0x000fea000383ffff */
.L_x_96:
[----:B------:R-:W-:-:S07]  /*8970*/  MOV R0, UR4 ;  /* 0x0000000400007c02 */ /* 0x000fce0008000f00 */
.L_x_172:
[----:B-1----:R1:W4:Y:S02]  /*8980*/  SYNCS.PHASECHK.TRANS64.TRYWAIT P0, [R0+URZ], R2 ;  /* 0x00000002000075a7 */ /* 0x00232400080011ff */
[----:B----4-:R-:W-:Y:S05]  /*8990*/  @!P0 NANOSLEEP.SYNCS 0x989680 ;  /* 0x009896800000895d */ /* 0x010fea0003900000 */
[----:B------:R-:W4:Y:S02]  /*89a0*/  @!P0 SYNCS.PHASECHK.TRANS64 P0, [R0+URZ], R2 ;  /* 0x00000002000085a7 */ /* 0x000f2400080010ff */
[----:B----4-:R-:W-:Y:S05]  /*89b0*/  @!P0 BRA `(.L_x_172) ;  /* 0xfffffffc00f08947 */ /* 0x010fea000383ffff */
[----:B------:R-:W-:Y:S05]  /*89c0*/  BRA `(.L_x_173) ;  /* 0xffffffc800207947 */ /* 0x000fea000383ffff */
.L_x_97:
[----:B------:R-:W-:-:S07]  /*89d0*/  MOV R0, UR4 ;  /* 0x0000000400007c02 */ /* 0x000fce0008000f00 */
.L_x_174:
[----:B-1----:R1:W4:Y:S02]  /*89e0*/  SYNCS.PHASECHK.TRANS64.TRYWAIT P0, [R0+URZ], R2 ;  /* 0x00000002000075a7 */ /* 0x00232400080011ff */
[----:B----4-:R-:W-:Y:S05]  /*89f0*/  @!P0 NANOSLEEP.SYNCS 0x989680 ;  /* 0x009896800000895d */ /* 0x010fea0003900000 */
[----:B------:R-:W4:Y:S02]  /*8a00*/  @!P0 SYNCS.PHASECHK.TRANS64 P0, [R0+URZ], R2 ;  /* 0x00000002000085a7 */ /* 0x000f2400080010ff */
[----:B----4-:R-:W-:Y:S05]  /*8a10*/  @!P0 BRA `(.L_x_174) ;  /* 0xfffffffc00f08947 */ /* 0x010fea000383ffff */
[----:B------:R-:W-:Y:S05]  /*8a20*/  BRA `(.L_x_175) ;  /* 0xffffffc8002c7947 */ /* 0x000fea000383ffff */
.L_x_99:
[----:B--2---:R2:W4:Y:S02]  /*8a30*/  SYNCS.PHASECHK.TRANS64.TRYWAIT P0, [R0+URZ+0x90], R2 ;  /* 0x00009002000075a7 */ /* 0x00452400080011ff */
[----:B----4-:R-:W-:Y:S05]  /*8a40*/  @!P0 NANOSLEEP.SYNCS 0x989680 ;  /* 0x009896800000895d */ /* 0x010fea0003900000 */
[----:B------:R-:W4:Y:S02]  /*8a50*/  @!P0 SYNCS.PHASECHK.TRANS64 P0, [R0+URZ+0x90], R2 ;  /* 0x00009002000085a7 */ /* 0x000f2400080010ff */
[----:B----4-:R-:W-:Y:S05]  /*8a60*/  @!P0 BRA `(.L_x_99) ;  /* 0xfffffffc00f08947 */ /* 0x010fea000383ffff */
[----:B------:R-:W-:Y:S05]  /*8a70*/  BRA `(.L_x_176) ;  /* 0xffffffcc00107947 */ /* 0x000fea000383ffff */
.L_x_109:
[----:B-1----:R1:W3:Y:S02]  /*8a80*/  SYNCS.PHASECHK.TRANS64.TRYWAIT P1, [R0+URZ+0x50], R3 ;  /* 0x00005003000075a7 */ /* 0x0022e400080211ff */
[----:B---3--:R-:W-:Y:S05]  /*8a90*/  @!P1 NANOSLEEP.SYNCS 0x989680 ;  /* 0x009896800000995d */ /* 0x008fea0003900000 */
[----:B------:R-:W3:Y:S02]  /*8aa0*/  @!P1 SYNCS.PHASECHK.TRANS64 P1, [R0+URZ+0x50], R3 ;  /* 0x00005003000095a7 */ /* 0x000ee400080210ff */
[----:B---3--:R-:W-:Y:S05]  /*8ab0*/  @!P1 BRA `(.L_x_109) ;  /* 0xfffffffc00f09947 */ /* 0x008fea000383ffff */
[----:B------:R-:W-:Y:S05]  /*8ac0*/  BRA `(.L_x_108) ;  /* 0xffffffd800407947 */ /* 0x000fea000383ffff */
.L_x_111:
[----:B-1----:R1:W4:Y:S02]  /*8ad0*/  SYNCS.PHASECHK.TRANS64.TRYWAIT P0, [R106+URZ+0xb0], R2 ;  /* 0x0000b0026a0075a7 */ /* 0x00232400080011ff */
[----:B----4-:R-:W-:Y:S05]  /*8ae0*/  @!P0 NANOSLEEP.SYNCS 0x989680 ;  /* 0x009896800000895d */ /* 0x010fea0003900000 */
[----:B------:R-:W4:Y:S02]  /*8af0*/  @!P0 SYNCS.PHASECHK.TRANS64 P0, [R106+URZ+0xb0], R2 ;  /* 0x0000b0026a0085a7 */ /* 0x000f2400080010ff */
[----:B----4-:R-:W-:Y:S05]  /*8b00*/  @!P0 BRA `(.L_x_111) ;  /* 0xfffffffc00f08947 */ /* 0x010fea000383ffff */
[----:B------:R-:W-:Y:S05]  /*8b10*/  BRA `(.L_x_110) ;  /* 0xffffffd800787947 */ /* 0x000fea000383ffff */
.L_x_122:
[----:B--2---:R2:W4:Y:S02]  /*8b20*/  SYNCS.PHASECHK.TRANS64.TRYWAIT P0, [R2+URZ+0x50], R71 ;  /* 0x00005047020075a7 */ /* 0x00452400080011ff */
[----:B----4-:R-:W-:Y:S05]  /*8b30*/  @!P0 NANOSLEEP.SYNCS 0x989680 ;  /* 0x009896800000895d */ /* 0x010fea0003900000 */
[----:B------:R-:W4:Y:S02]  /*8b40*/  @!P0 SYNCS.PHASECHK.TRANS64 P0, [R2+URZ+0x50], R71 ;  /* 0x00005047020085a7 */ /* 0x000f2400080010ff */
[----:B----4-:R-:W-:Y:S05]  /*8b50*/  @!P0 BRA `(.L_x_122) ;  /* 0xfffffffc00f08947 */ /* 0x010fea000383ffff */
[----:B------:R-:W-:Y:S05]  /*8b60*/  BRA `(.L_x_121) ;  /* 0xffffffe400607947 */ /* 0x000fea000383ffff */
        .weak           $__internal_0_$__cuda_sm10x_tcgen05_guardrail_trap_col_being_dealloced_not_returned_by_alloc
        .type           $__internal_0_$__cuda_sm10x_tcgen05_guardrail_trap_col_being_dealloced_not_returned_by_alloc,@function
        .size           $__internal_0_$__cuda_sm10x_tcgen05_guardrail_trap_col_being_dealloced_not_returned_by_alloc,($__internal_1_$__cuda_sm10x_tcgen05_guardrail_trap_phase_invalid_during_alloc - $__internal_0_$__cuda_sm10x_tcgen05_guardrail_trap_col_being_dealloced_not_returned_by_alloc)
$__internal_0_$__cuda_sm10x_tcgen05_guardrail_trap_col_being_dealloced_not_returned_by_alloc:
[----:B------:R-:W-:Y:S05]  /*8b70*/  BPT.TRAP 0x1 ;  /* 0x000000040000795c */ /* 0x000fea0000300000 */
[----:B------:R-:W-:-:S04]  /*8b80*/  HFMA2 R3, -RZ, RZ, 0, 0 ;  /* 0x00000000ff037431 */ /* 0x000fc800000001ff */
[----:B------:R-:W-:Y:S05]  /*8b90*/  RET.REL.NODEC R2 `(_ZN7cutlass13device_kernelINS_4gemm6kernel13GemmUniversalIN4cute5tupleIJiiiiEEENS1_10collective13CollectiveMmaINS1_35MainloopSm100TmaUmmaWarpSpecializedILi5ELi2ELi4ENS5_IJNS4_1CILi2EEENSA_ILi1EEESC_EEEEENS5_IJNSA_ILi256EEENSA_ILi64EEENSA_ILi128EEEEEENS_10bfloat16_tENS5_IJlSC_lEEESJ_SK_NS4_8TiledMMAINS4_8MMA_AtomIJNS4_26SM100_MMA_F16BF16_2x1SM_SSISJ_SJ_fLi256ELi64ELNS4_4UMMA5MajorE0ELSP_0ELNSO_7ScaleInE0ELSQ_0EEEEEENS4_6LayoutINS5_IJSC_SC_SC_EEENS5_IJNSA_ILi0EEESV_SV_EEEEENS5_IJNS4_10UnderscoreESY_SY_EEEEENS4_18SM100_TMA_2SM_LOADENS4_14ComposedLayoutINS4_7SwizzleILi3ELi4ELi3EEENS4_18smem_ptr_flag_bitsILi16EEENST_INS5_IJNSA_ILi8EEESG_EEENS5_IJSG_SC_EEEEEEEvNS4_8identityES11_S1B_vS1C_EENS_8epilogue10collective18CollectiveEpilogueINS1E_23Sm100TmaWarpSpecializedILi3ELi2ELi32ELb1ELb0EEEJNS5_IJSH_SG_SH_EEENS5_IJNST_ISH_SC_EENST_INSA_ILi32EEESC_EEEEESJ_SK_SJ_SK_NS1E_6fusion15FusionCallbacksIS1I_NS1O_17LinearCombinationISJ_fSJ_fLNS_15FloatRoundStyleE2EEES1J_S1N_JEEENS4_5SM1004TMEM4LOAD26SM100_TMEM_LOAD_32dp32b32xENS4_13SM90_TMA_LOADENS12_INS13_ILi2ELi4ELi3EEES16_NST_INS5_IJS17_S1L_EEENS5_IJS1L_SC_EEEEEEENS4_39AutoVectorizingCopyWithAssumedAlignmentILi128EEENS4_14SM90_TMA_STOREES23_S25_S25_EEEvvEEEEvNT_6ParamsE) ;  /* 0xffffff7402187950 */ /* 0x000fea0003c3ffff */
        .weak           $__internal_1_$__cuda_sm10x_tcgen05_guardrail_trap_phase_invalid_during_alloc
        .type           $__internal_1_$__cuda_sm10x_tcgen05_guardrail_trap_phase_invalid_during_alloc,@function
        .size           $__internal_1_$__cuda_sm10x_tcgen05_guardrail_trap_phase_invalid_during_alloc,($__internal_2_$__cuda_sm10x_tcgen05_guardrail_trap_unallocated_columns_being_dealloced - $__internal_1_$__cuda_sm10x_tcgen05_guardrail_trap_phase_invalid_during_alloc)
$__internal_1_$__cuda_sm10x_tcgen05_guardrail_trap_phase_invalid_during_alloc:
[----:B------:R-:W-:Y:S05]  /*8ba0*/  BPT.TRAP 0x1 ;  /* 0x000000040000795c */ /* 0x000fea0000300000 */
[----:B------:R-:W-:-:S04]  /*8bb0*/  MOV R3, 0x0 ;  /* 0x0000000000037802 */ /* 0x000fc80000000f00 */
[----:B------:R-:W-:Y:S05]  /*8bc0*/  RET.REL.NODEC R2 `(_ZN7cutlass13device_kernelINS_4gemm6kernel13GemmUniversalIN4cute5tupleIJiiiiEEENS1_10collective13CollectiveMmaINS1_35MainloopSm100TmaUmmaWarpSpecializedILi5ELi2ELi4ENS5_IJNS4_1CILi2EEENSA_ILi1EEESC_EEEEENS5_IJNSA_ILi256EEENSA_ILi64EEENSA_ILi128EEEEEENS_10bfloat16_tENS5_IJlSC_lEEESJ_SK_NS4_8TiledMMAINS4_8MMA_AtomIJNS4_26SM100_MMA_F16BF16_2x1SM_SSISJ_SJ_fLi256ELi64ELNS4_4UMMA5MajorE0ELSP_0ELNSO_7ScaleInE0ELSQ_0EEEEEENS4_6LayoutINS5_IJSC_SC_SC_EEENS5_IJNSA_ILi0EEESV_SV_EEEEENS5_IJNS4_10UnderscoreESY_SY_EEEEENS4_18SM100_TMA_2SM_LOADENS4_14ComposedLayoutINS4_7SwizzleILi3ELi4ELi3EEENS4_18smem_ptr_flag_bitsILi16EEENST_INS5_IJNSA_ILi8EEESG_EEENS5_IJSG_SC_EEEEEEEvNS4_8identityES11_S1B_vS1C_EENS_8epilogue10collective18CollectiveEpilogueINS1E_23Sm100TmaWarpSpecializedILi3ELi2ELi32ELb1ELb0EEEJNS5_IJSH_SG_SH_EEENS5_IJNST_ISH_SC_EENST_INSA_ILi32EEESC_EEEEESJ_SK_SJ_SK_NS1E_6fusion15FusionCallbacksIS1I_NS1O_17LinearCombinationISJ_fSJ_fLNS_15FloatRoundStyleE2EEES1J_S1N_JEEENS4_5SM1004TMEM4LOAD26SM100_TMEM_LOAD_32dp32b32xENS4_13SM90_TMA_LOADENS12_INS13_ILi2ELi4ELi3EEES16_NST_INS5_IJS17_S1L_EEENS5_IJS1L_SC_EEEEEEENS4_39AutoVectorizingCopyWithAssumedAlignmentILi128EEENS4_14SM90_TMA_STOREES23_S25_S25_EEEvvEEEEvNT_6ParamsE) ;  /* 0xffffff74020c7950 */ /* 0x000fea0003c3ffff */
        .weak           $__internal_2_$__cuda_sm10x_tcgen05_guardrail_trap_unallocated_columns_being_dealloced
        .type           $__internal_2_$__cuda_sm10x_tcgen05_guardrail_trap_unallocated_columns_being_dealloced,@function
        .size           $__internal_2_$__cuda_sm10x_tcgen05_guardrail_trap_unallocated_columns_being_dealloced,(.L_x_178 - $__internal_2_$__cuda_sm10x_tcgen05_guardrail_trap_unallocated_columns_being_dealloced)
$__internal_2_$__cuda_sm10x_tcgen05_guardrail_trap_unallocated_columns_being_dealloced:
[----:B------:R-:W-:Y:S05]  /*8bd0*/  BPT.TRAP 0x1 ;  /* 0x000000040000795c */ /* 0x000fea0000300000 */
[----:B------:R-:W-:-:S04]  /*8be0*/  HFMA2 R3, -RZ, RZ, 0, 0 ;  /* 0x00000000ff037431 */ /* 0x000fc800000001ff */
[----:B------:R-:W-:Y:S05]  /*8bf0*/  RET.REL.NODEC R2 `(_ZN7cutlass13device_kernelINS_4gemm6kernel13GemmUniversalIN4cute5tupleIJiiiiEEENS1_10collective13CollectiveMmaINS1_35MainloopSm100TmaUmmaWarpSpecializedILi5ELi2ELi4ENS5_IJNS4_1CILi2EEENSA_ILi1EEESC_EEEEENS5_IJNSA_ILi256EEENSA_ILi64EEENSA_ILi128EEEEEENS_10bfloat16_tENS5_IJlSC_lEEESJ_SK_NS4_8TiledMMAINS4_8MMA_AtomIJNS4_26SM100_MMA_F16BF16_2x1SM_SSISJ_SJ_fLi256ELi64ELNS4_4UMMA5MajorE0ELSP_0ELNSO_7ScaleInE0ELSQ_0EEEEEENS4_6LayoutINS5_IJSC_SC_SC_EEENS5_IJNSA_ILi0EEESV_SV_EEEEENS5_IJNS4_10UnderscoreESY_SY_EEEEENS4_18SM100_TMA_2SM_LOADENS4_14ComposedLayoutINS4_7SwizzleILi3ELi4ELi3EEENS4_18smem_ptr_flag_bitsILi16EEENST_INS5_IJNSA_ILi8EEESG_EEENS5_IJSG_SC_EEEEEEEvNS4_8identityES11_S1B_vS1C_EENS_8epilogue10collective18CollectiveEpilogueINS1E_23Sm100TmaWarpSpecializedILi3ELi2ELi32ELb1ELb0EEEJNS5_IJSH_SG_SH_EEENS5_IJNST_ISH_SC_EENST_INSA_ILi32EEESC_EEEEESJ_SK_SJ_SK_NS1E_6fusion15FusionCallbacksIS1I_NS1O_17LinearCombinationISJ_fSJ_fLNS_15FloatRoundStyleE2EEES1J_S1N_JEEENS4_5SM1004TMEM4LOAD26SM100_TMEM_LOAD_32dp32b32xENS4_13SM90_TMA_LOADENS12_INS13_ILi2ELi4ELi3EEES16_NST_INS5_IJS17_S1L_EEENS5_IJS1L_SC_EEEEEEENS4_39AutoVectorizingCopyWithAssumedAlignmentILi128EEENS4_14SM90_TMA_STOREES23_S25_S25_EEEvvEEEEvNT_6ParamsE) ;  /* 0xffffff7402007950 */ /* 0x000fea0003c3ffff */
.L_x_177:
[----:B------:R-:W-:-:S00]  /*8c00*/  BRA `(.L_x_177) ;  /* 0xfffffffc00fc7947 */ /* 0x000fc0000383ffff */
[----:B------:R-:W-:-:S00]  /*8c10*/  NOP ;  /* 0x0000000000007918 */ /* 0x000fc00000000000 */
        /* <DEDUP_REMOVED lines=14> */
.L_x_178:


//--------------------- .nv.global.init           --------------------------
	.section	.nv.global.init,"aw",@progbits
.nv.global.init:
	.type		$str$27,@object
	.size		$str$27,($str$28 - $str$27)
$str$27:
        /*0000*/ 	.byte	0x28, 0x61, 0x64, 0x64, 0x72, 0x65, 0x73, 0x73, 0x20, 0x26, 0x20, 0x6d, 0x61, 0x73, 0x6b, 0x29
        /*0010*/ 	.byte	0x20, 0x3d, 0x3d, 0x20, 0x30, 0x00
	.type		$str$28,@object
	.size		$str$28,($str$26 - $str$28)
$str$28:
        /*0016*/ 	.byte	0x2f, 0x74, 0x6d, 0x70, 0x2f, 0x63, 0x75, 0x74, 0x6c, 0x61, 0x73, 0x73, 0x5f, 0x73, 0x77, 0x65
        /*0026*/ 	.byte	0x65, 0x70, 0x5f, 0x73, 0x72, 0x63, 0x2f, 0x69, 0x6e, 0x63, 0x6c, 0x75, 0x64, 0x65, 0x2f, 0x63
        /*0036*/ 	.byte	0x75, 0x74, 0x65, 0x2f, 0x70, 0x6f, 0x69, 0x6e, 0x74, 0x65, 0x72, 0x5f, 0x66, 0x6c, 0x61, 0x67
        /*0046*/ 	.byte	0x67, 0x65, 0x64, 0x2e, 0x68, 0x70, 0x70, 0x00
	.type		$str$26,@object
	.size		$str$26,($str$25 - $str$26)
$str$26:
        /*004e*/ 	.byte	0x2f, 0x74, 0x6d, 0x70, 0x2f, 0x63, 0x75, 0x74, 0x6c, 0x61, 0x73, 0x73, 0x5f, 0x73, 0x77, 0x65
        /*005e*/ 	.byte	0x65, 0x70, 0x5f, 0x73, 0x72, 0x63, 0x2f, 0x69, 0x6e, 0x63, 0x6c, 0x75, 0x64, 0x65, 0x2f, 0x63
        /*006e*/ 	.byte	0x75, 0x74, 0x65, 0x2f, 0x61, 0x74, 0x6f, 0x6d, 0x2f, 0x63, 0x6f, 0x70, 0x79, 0x5f, 0x74, 0x72
        /*007e*/ 	.byte	0x61, 0x69, 0x74, 0x73, 0x5f, 0x73, 0x6d, 0x31, 0x30, 0x30, 0x2e, 0x68, 0x70, 0x70, 0x00
	.type		$str$25,@object
	.size		$str$25,(__unnamed_1 - $str$25)
$str$25:
        /*008d*/ 	.byte	0x28, 0x28, 0x75, 0x69, 0x6e, 0x74, 0x33, 0x32, 0x5f, 0x74, 0x28, 0x74, 0x68, 0x72, 0x65, 0x61
        /*009d*/ 	.byte	0x64, 0x49, 0x64, 0x78, 0x2e, 0x78, 0x29, 0x20, 0x2f, 0x20, 0x33, 0x32, 0x29, 0x20, 0x25, 0x20
        /*00ad*/ 	.byte	0x34, 0x29, 0x20, 0x3d, 0x3d, 0x20, 0x28, 0x28, 0x28, 0x74, 0x6d, 0x65, 0x6d, 0x5f, 0x61, 0x64
        /*00bd*/ 	.byte	0x64, 0x72, 0x20, 0x3e, 0x3e, 0x20, 0x31, 0x36, 0x29, 0x20, 0x2f, 0x20, 0x33, 0x32, 0x29, 0x20
        /*00cd*/ 	.byte	0x25, 0x20, 0x34, 0x29, 0x00
	.type		__unnamed_1,@object
	.size		__unnamed_1,(__unnamed_2 - __unnamed_1)
__unnamed_1:
        /*00d2*/ 	.byte	0x61, 0x75, 0x74, 0x6f, 0x20, 0x63, 0x75, 0x74, 0x65, 0x3a, 0x3a, 0x61, 0x73, 0x5f, 0x70, 0x6f
        /* <DEDUP_REMOVED lines=24> */
        /*0262*/ 	.byte	0x34, 0x30, 0x39, 0x36, 0x3e, 0x3e, 0x3e, 0x3e, 0x5d, 0x00
	.type		__unnamed_2,@object
	.size		__unnamed_2,(.L_2 - __unnamed_2)
__unnamed_2:
        /* <DEDUP_REMOVED lines=42> */
        /*050c*/ 	.byte	0x3e, 0x3e, 0x5d, 0x00
.L_2:


//--------------------- .nv.shared._ZN7cutlass13device_kernelINS_4gemm6kernel13GemmUniversalIN4cute5tupleIJiiiiEEENS1_10collective13CollectiveMmaINS1_35MainloopSm100TmaUmmaWarpSpecializedILi5ELi2ELi4ENS5_IJNS4_1CILi2EEENSA_ILi1EEESC_EEEEENS5_IJNSA_ILi256EEENSA_ILi64EEENSA_ILi128EEEEEENS_10bfloat16_tENS5_IJlSC_lEEESJ_SK_NS4_8TiledMMAINS4_8MMA_AtomIJNS4_26SM100_MMA_F16BF16_2x1SM_SSISJ_SJ_fLi256ELi64ELNS4_4UMMA5MajorE0ELSP_0ELNSO_7ScaleInE0ELSQ_0EEEEEENS4_6LayoutINS5_IJSC_SC_SC_EEENS5_IJNSA_ILi0EEESV_SV_EEEEENS5_IJNS4_10UnderscoreESY_SY_EEEEENS4_18SM100_TMA_2SM_LOADENS4_14ComposedLayoutINS4_7SwizzleILi3ELi4ELi3EEENS4_18smem_ptr_flag_bitsILi16EEENST_INS5_IJNSA_ILi8EEESG_EEENS5_IJSG_SC_EEEEEEEvNS4_8identityES11_S1B_vS1C_EENS_8epilogue10collective18CollectiveEpilogueINS1E_23Sm100TmaWarpSpecializedILi3ELi2ELi32ELb1ELb0EEEJNS5_IJSH_SG_SH_EEENS5_IJNST_ISH_SC_EENST_INSA_ILi32EEESC_EEEEESJ_SK_SJ_SK_NS1E_6fusion15FusionCallbacksIS1I_NS1O_17LinearCombinationISJ_fSJ_fLNS_15FloatRoundStyleE2EEES1J_S1N_JEEENS4_5SM1004TMEM4LOAD26SM100_TMEM_LOAD_32dp32b32xENS4_13SM90_TMA_LOADENS12_INS13_ILi2ELi4ELi3EEES16_NST_INS5_IJS17_S1L_EEENS5_IJS1L_SC_EEEEEEENS4_39AutoVectorizingCopyWithAssumedAlignmentILi128EEENS4_14SM90_TMA_STOREES23_S25_S25_EEEvvEEEEvNT_6ParamsE --------------------------
	.section	.nv.shared._ZN7cutlass13device_kernelINS_4gemm6kernel13GemmUniversalIN4cute5tupleIJiiiiEEENS1_10collective13CollectiveMmaINS1_35MainloopSm100TmaUmmaWarpSpecializedILi5ELi2ELi4ENS5_IJNS4_1CILi2EEENSA_ILi1EEESC_EEEEENS5_IJNSA_ILi256EEENSA_ILi64EEENSA_ILi128EEEEEENS_10bfloat16_tENS5_IJlSC_lEEESJ_SK_NS4_8TiledMMAINS4_8MMA_AtomIJNS4_26SM100_MMA_F16BF16_2x1SM_SSISJ_SJ_fLi256ELi64ELNS4_4UMMA5MajorE0ELSP_0ELNSO_7ScaleInE0ELSQ_0EEEEEENS4_6LayoutINS5_IJSC_SC_SC_EEENS5_IJNSA_ILi0EEESV_SV_EEEEENS5_IJNS4_10UnderscoreESY_SY_EEEEENS4_18SM100_TMA_2SM_LOADENS4_14ComposedLayoutINS4_7SwizzleILi3ELi4ELi3EEENS4_18smem_ptr_flag_bitsILi16EEENST_INS5_IJNSA_ILi8EEESG_EEENS5_IJSG_SC_EEEEEEEvNS4_8identityES11_S1B_vS1C_EENS_8epilogue10collective18CollectiveEpilogueINS1E_23Sm100TmaWarpSpecializedILi3ELi2ELi32ELb1ELb0EEEJNS5_IJSH_SG_SH_EEENS5_IJNST_ISH_SC_EENST_INSA_ILi32EEESC_EEEEESJ_SK_SJ_SK_NS1E_6fusion15FusionCallbacksIS1I_NS1O_17LinearCombinationISJ_fSJ_fLNS_15FloatRoundStyleE2EEES1J_S1N_JEEENS4_5SM1004TMEM4LOAD26SM100_TMEM_LOAD_32dp32b32xENS4_13SM90_TMA_LOADENS12_INS13_ILi2ELi4ELi3EEES16_NST_INS5_IJS17_S1L_EEENS5_IJS1L_SC_EEEEEEENS4_39AutoVectorizingCopyWithAssumedAlignmentILi128EEENS4_14SM90_TMA_STOREES23_S25_S25_EEEvvEEEEvNT_6ParamsE,"aw",@nobits
	.sectionflags	@""
	.align	16
	.zero		1024


//--------------------- .nv.shared.reserved.0     --------------------------
	.section	.nv.shared.reserved.0,"aw",@nobits
	.weak		__nv_reservedSMEM_offset_0_alias
	.size		__nv_reservedSMEM_offset_0_alias, 0, 64
	.other		__nv_reservedSMEM_offset_0_alias,@"STO_CUDA_RESERVED_SHARED STV_DEFAULT"
__nv_reservedSMEM_offset_0_alias:
	.zero		0
.nv.shared.reserved.0:
	.zero		64
	.weak		__nv_reservedSMEM_tcgen05_partition
	.type		__nv_reservedSMEM_tcgen05_partition,@object
	.size		__nv_reservedSMEM_tcgen05_partition,(.L_0 - __nv_reservedSMEM_tcgen05_partition)
__nv_reservedSMEM_tcgen05_partition:
	.zero		32
.L_0:


//--------------------- .nv.global                --------------------------
	.section	.nv.global,"aw",@nobits
.nv.global:
	.type		_ZN39_INTERNAL_e2058fe2_4_k_cu_e8a8c7e2_87404cute1_E,@object
	.size		_ZN39_INTERNAL_e2058fe2_4_k_cu_e8a8c7e2_87404cute1_E,(_ZN39_INTERNAL_e2058fe2_4_k_cu_e8a8c7e2_87404cuda3std3__45__cpo6cbeginE - _ZN39_INTERNAL_e2058fe2_4_k_cu_e8a8c7e2_87404cute1_E)
_ZN39_INTERNAL_e2058fe2_4_k_cu_e8a8c7e2_87404cute1_E:
	.zero		1
	.type		_ZN39_INTERNAL_e2058fe2_4_k_cu_e8a8c7e2_87404cuda3std3__45__cpo6cbeginE,@object
	.size		_ZN39_INTERNAL_e2058fe2_4_k_cu_e8a8c7e2_87404cuda3std3__45__cpo6cbeginE,(_ZN39_INTERNAL_e2058fe2_4_k_cu_e8a8c7e2_87404cuda3std3__48in_placeE - _ZN39_INTERNAL_e2058fe2_4_k_cu_e8a8c7e2_87404cuda3std3__45__cpo6cbeginE)
_ZN39_INTERNAL_e2058fe2_4_k_cu_e8a8c7e2_87404cuda3std3__45__cpo6cbeginE:
	.zero		1
	.type		_ZN39_INTERNAL_e2058fe2_4_k_cu_e8a8c7e2_87404cuda3std3__48in_placeE,@object
	.size		_ZN39_INTERNAL_e2058fe2_4_k_cu_e8a8c7e2_87404cuda3std3__48in_placeE,(_ZN39_INTERNAL_e2058fe2_4_k_cu_e8a8c7e2_87404cuda3std6ranges3__45__cpo9iter_moveE - _ZN39_INTERNAL_e2058fe2_4_k_cu_e8a8c7e2_87404cuda3std3__48in_placeE)
_ZN39_INTERNAL_e2058fe2_4_k_cu_e8a8c7e2_87404cuda3std3__48in_placeE:
	.zero		1
	.type		_ZN39_INTERNAL_e2058fe2_4_k_cu_e8a8c7e2_87404cuda3std6ranges3__45__cpo9iter_moveE,@object
	.size		_ZN39_INTERNAL_e2058fe2_4_k_cu_e8a8c7e2_87404cuda3std6ranges3__45__cpo9iter_moveE,(_ZN39_INTERNAL_e2058fe2_4_k_cu_e8a8c7e2_87404cuda3std3__45__cpo5beginE - _ZN39_INTERNAL_e2058fe2_4_k_cu_e8a8c7e2_87404cuda3std6ranges3__45__cpo9iter_moveE)
_ZN39_INTERNAL_e2058fe2_4_k_cu_e8a8c7e2_87404cuda3std6ranges3__45__cpo9iter_moveE:
	.zero		1
	.type		_ZN39_INTERNAL_e2058fe2_4_k_cu_e8a8c7e2_87404cuda3std3__45__cpo5beginE,@object
	.size		_ZN39_INTERNAL_e2058fe2_4_k_cu_e8a8c7e2_87404cuda3std3__45__cpo5beginE,(_ZN39_INTERNAL_e2058fe2_4_k_cu_e8a8c7e2_87404cuda3std3__441_GLOBAL__N__e2058fe2_4_k_cu_e8a8c7e2_87406ignoreE - _ZN39_INTERNAL_e2058fe2_4_k_cu_e8a8c7e2_87404cuda3std3__45__cpo5beginE)
_ZN39_INTERNAL_e2058fe2_4_k_cu_e8a8c7e2_87404cuda3std3__45__cpo5beginE:
	.zero		1
	.type		_ZN39_INTERNAL_e2058fe2_4_k_cu_e8a8c7e2_87404cuda3std3__441_GLOBAL__N__e2058fe2_4_k_cu_e8a8c7e2_87406ignoreE,@object
	.size		_ZN39_INTERNAL_e2058fe2_4_k_cu_e8a8c7e2_87404cuda3std3__441_GLOBAL__N__e2058fe2_4_k_cu_e8a8c7e2_87406ignoreE,(_ZN39_INTERNAL_e2058fe2_4_k_cu_e8a8c7e2_87404cute7productE - _ZN39_INTERNAL_e2058fe2_4_k_cu_e8a8c7e2_87404cuda3std3__441_GLOBAL__N__e2058fe2_4_k_cu_e8a8c7e2_87406ignoreE)
_ZN39_INTERNAL_e2058fe2_4_k_cu_e8a8c7e2_87404cuda3std3__441_GLOBAL__N__e2058fe2_4_k_cu_e8a8c7e2_87406ignoreE:
	.zero		1
	.type		_ZN39_INTERNAL_e2058fe2_4_k_cu_e8a8c7e2_87404cute7productE,@object
	.size		_ZN39_INTERNAL_e2058fe2_4_k_cu_e8a8c7e2_87404cute7productE,(_ZN39_INTERNAL_e2058fe2_4_k_cu_e8a8c7e2_87404cuda3std3__45__cpo3endE - _ZN39_INTERNAL_e2058fe2_4_k_cu_e8a8c7e2_87404cute7productE)
_ZN39_INTERNAL_e2058fe2_4_k_cu_e8a8c7e2_87404cute7productE:
	.zero		1
	.type		_ZN39_INTERNAL_e2058fe2_4_k_cu_e8a8c7e2_87404cuda3std3__45__cpo3endE,@object
	.size		_ZN39_INTERNAL_e2058fe2_4_k_cu_e8a8c7e2_87404cuda3std3__45__cpo3endE,(_ZN39_INTERNAL_e2058fe2_4_k_cu_e8a8c7e2_87404cuda3std3__419piecewise_constructE - _ZN39_INTERNAL_e2058fe2_4_k_cu_e8a8c7e2_87404cuda3std3__45__cpo3endE)
_ZN39_INTERNAL_e2058fe2_4_k_cu_e8a8c7e2_87404cuda3std3__45__cpo3endE:
	.zero		1
	.type		_ZN39_INTERNAL_e2058fe2_4_k_cu_e8a8c7e2_87404cuda3std3__419piecewise_constructE,@object
	.size		_ZN39_INTERNAL_e2058fe2_4_k_cu_e8a8c7e2_87404cuda3std3__419piecewise_constructE,(_ZN39_INTERNAL_e2058fe2_4_k_cu_e8a8c7e2_87404cuda3std3__45__cpo4cendE - _ZN39_INTERNAL_e2058fe2_4_k_cu_e8a8c7e2_87404cuda3std3__419piecewise_constructE)
_ZN39_INTERNAL_e2058fe2_4_k_cu_e8a8c7e2_87404cuda3std3__419piecewise_constructE:
	.zero		1
	.type		_ZN39_INTERNAL_e2058fe2_4_k_cu_e8a8c7e2_87404cuda3std3__45__cpo4cendE,@object
	.size		_ZN39_INTERNAL_e2058fe2_4_k_cu_e8a8c7e2_87404cuda3std3__45__cpo4cendE,(_ZN39_INTERNAL_e2058fe2_4_k_cu_e8a8c7e2_87404cuda3std6ranges3__45__cpo4swapE - _ZN39_INTERNAL_e2058fe2_4_k_cu_e8a8c7e2_87404cuda3std3__45__cpo4cendE)
_ZN39_INTERNAL_e2058fe2_4_k_cu_e8a8c7e2_87404cuda3std3__45__cpo4cendE:
	.zero		1
	.type		_ZN39_INTERNAL_e2058fe2_4_k_cu_e8a8c7e2_87404cuda3std6ranges3__45__cpo4swapE,@object
	.size		_ZN39_INTERNAL_e2058fe2_4_k_cu_e8a8c7e2_87404cuda3std6ranges3__45__cpo4swapE,(.L_10 - _ZN39_INTERNAL_e2058fe2_4_k_cu_e8a8c7e2_87404cuda3std6ranges3__45__cpo4swapE)
_ZN39_INTERNAL_e2058fe2_4_k_cu_e8a8c7e2_87404cuda3std6ranges3__45__cpo4swapE:
	.zero		1
.L_10:


//--------------------- .nv.constant0._ZN7cutlass13device_kernelINS_4gemm6kernel13GemmUniversalIN4cute5tupleIJiiiiEEENS1_10collective13CollectiveMmaINS1_35MainloopSm100TmaUmmaWarpSpecializedILi5ELi2ELi4ENS5_IJNS4_1CILi2EEENSA_ILi1EEESC_EEEEENS5_IJNSA_ILi256EEENSA_ILi64EEENSA_ILi128EEEEEENS_10bfloat16_tENS5_IJlSC_lEEESJ_SK_NS4_8TiledMMAINS4_8MMA_AtomIJNS4_26SM100_MMA_F16BF16_2x1SM_SSISJ_SJ_fLi256ELi64ELNS4_4UMMA5MajorE0ELSP_0ELNSO_7ScaleInE0ELSQ_0EEEEEENS4_6LayoutINS5_IJSC_SC_SC_EEENS5_IJNSA_ILi0EEESV_SV_EEEEENS5_IJNS4_10UnderscoreESY_SY_EEEEENS4_18SM100_TMA_2SM_LOADENS4_14ComposedLayoutINS4_7SwizzleILi3ELi4ELi3EEENS4_18smem_ptr_flag_bitsILi16EEENST_INS5_IJNSA_ILi8EEESG_EEENS5_IJSG_SC_EEEEEEEvNS4_8identityES11_S1B_vS1C_EENS_8epilogue10collective18CollectiveEpilogueINS1E_23Sm100TmaWarpSpecializedILi3ELi2ELi32ELb1ELb0EEEJNS5_IJSH_SG_SH_EEENS5_IJNST_ISH_SC_EENST_INSA_ILi32EEESC_EEEEESJ_SK_SJ_SK_NS1E_6fusion15FusionCallbacksIS1I_NS1O_17LinearCombinationISJ_fSJ_fLNS_15FloatRoundStyleE2EEES1J_S1N_JEEENS4_5SM1004TMEM4LOAD26SM100_TMEM_LOAD_32dp32b32xENS4_13SM90_TMA_LOADENS12_INS13_ILi2ELi4ELi3EEES16_NST_INS5_IJS17_S1L_EEENS5_IJS1L_SC_EEEEEEENS4_39AutoVectorizingCopyWithAssumedAlignmentILi128EEENS4_14SM90_TMA_STOREES23_S25_S25_EEEvvEEEEvNT_6ParamsE --------------------------
	.section	.nv.constant0._ZN7cutlass13device_kernelINS_4gemm6kernel13GemmUniversalIN4cute5tupleIJiiiiEEENS1_10collective13CollectiveMmaINS1_35MainloopSm100TmaUmmaWarpSpecializedILi5ELi2ELi4ENS5_IJNS4_1CILi2EEENSA_ILi1EEESC_EEEEENS5_IJNSA_ILi256EEENSA_ILi64EEENSA_ILi128EEEEEENS_10bfloat16_tENS5_IJlSC_lEEESJ_SK_NS4_8TiledMMAINS4_8MMA_AtomIJNS4_26SM100_MMA_F16BF16_2x1SM_SSISJ_SJ_fLi256ELi64ELNS4_4UMMA5MajorE0ELSP_0ELNSO_7ScaleInE0ELSQ_0EEEEEENS4_6LayoutINS5_IJSC_SC_SC_EEENS5_IJNSA_ILi0EEESV_SV_EEEEENS5_IJNS4_10UnderscoreESY_SY_EEEEENS4_18SM100_TMA_2SM_LOADENS4_14ComposedLayoutINS4_7SwizzleILi3ELi4ELi3EEENS4_18smem_ptr_flag_bitsILi16EEENST_INS5_IJNSA_ILi8EEESG_EEENS5_IJSG_SC_EEEEEEEvNS4_8identityES11_S1B_vS1C_EENS_8epilogue10collective18CollectiveEpilogueINS1E_23Sm100TmaWarpSpecializedILi3ELi2ELi32ELb1ELb0EEEJNS5_IJSH_SG_SH_EEENS5_IJNST_ISH_SC_EENST_INSA_ILi32EEESC_EEEEESJ_SK_SJ_SK_NS1E_6fusion15FusionCallbacksIS1I_NS1O_17LinearCombinationISJ_fSJ_fLNS_15FloatRoundStyleE2EEES1J_S1N_JEEENS4_5SM1004TMEM4LOAD26SM100_TMEM_LOAD_32dp32b32xENS4_13SM90_TMA_LOADENS12_INS13_ILi2ELi4ELi3EEES16_NST_INS5_IJS17_S1L_EEENS5_IJS1L_SC_EEEEEEENS4_39AutoVectorizingCopyWithAssumedAlignmentILi128EEENS4_14SM90_TMA_STOREES23_S25_S25_EEEvvEEEEvNT_6ParamsE,"a",@progbits
	.sectionflags	@""
	.align	4
.nv.constant0._ZN7cutlass13device_kernelINS_4gemm6kernel13GemmUniversalIN4cute5tupleIJiiiiEEENS1_10collective13CollectiveMmaINS1_35MainloopSm100TmaUmmaWarpSpecializedILi5ELi2ELi4ENS5_IJNS4_1CILi2EEENSA_ILi1EEESC_EEEEENS5_IJNSA_ILi256EEENSA_ILi64EEENSA_ILi128EEEEEENS_10bfloat16_tENS5_IJlSC_lEEESJ_SK_NS4_8TiledMMAINS4_8MMA_AtomIJNS4_26SM100_MMA_F16BF16_2x1SM_SSISJ_SJ_fLi256ELi64ELNS4_4UMMA5MajorE0ELSP_0ELNSO_7ScaleInE0ELSQ_0EEEEEENS4_6LayoutINS5_IJSC_SC_SC_EEENS5_IJNSA_ILi0EEESV_SV_EEEEENS5_IJNS4_10UnderscoreESY_SY_EEEEENS4_18SM100_TMA_2SM_LOADENS4_14ComposedLayoutINS4_7SwizzleILi3ELi4ELi3EEENS4_18smem_ptr_flag_bitsILi16EEENST_INS5_IJNSA_ILi8EEESG_EEENS5_IJSG_SC_EEEEEEEvNS4_8identityES11_S1B_vS1C_EENS_8epilogue10collective18CollectiveEpilogueINS1E_23Sm100TmaWarpSpecializedILi3ELi2ELi32ELb1ELb0EEEJNS5_IJSH_SG_SH_EEENS5_IJNST_ISH_SC_EENST_INSA_ILi32EEESC_EEEEESJ_SK_SJ_SK_NS1E_6fusion15FusionCallbacksIS1I_NS1O_17LinearCombinationISJ_fSJ_fLNS_15FloatRoundStyleE2EEES1J_S1N_JEEENS4_5SM1004TMEM4LOAD26SM100_TMEM_LOAD_32dp32b32xENS4_13SM90_TMA_LOADENS12_INS13_ILi2ELi4ELi3EEES16_NST_INS5_IJS17_S1L_EEENS5_IJS1L_SC_EEEEEEENS4_39AutoVectorizingCopyWithAssumedAlignmentILi128EEENS4_14SM90_TMA_STOREES23_S25_S25_EEEvvEEEEvNT_6ParamsE:
	.zero		2944


//--------------------- SYMBOLS --------------------------

	.type		.nv.reservedSmem.offset0,@object
	.size		.nv.reservedSmem.offset0,0x4
	.type		.nv.reservedSmem.cap,@object
	.size		.nv.reservedSmem.cap,0x4
	.type		__assertfail,@function
